def attn_fwd(
    Q,
    K,
    V,
    Out,
    Lse,
    sm_scale,
    stride_qz,
    stride_qh,
    stride_qm,
    stride_qk,
    stride_kz,
    stride_kh,
    stride_kn,
    stride_kk,
    stride_vz,
    stride_vh,
    stride_vn,
    stride_vk,
    stride_oz,
    stride_oh,
    stride_om,
    stride_ok,
    seqlen_q,
    seqlen_k,
    BLOCK_M: tl.constexpr,
    BLOCK_N: tl.constexpr,
    HEAD_DIM: tl.constexpr,
    CAUSAL: tl.constexpr,
):
    start_m = tl.program_id(0)
    off_hz = tl.program_id(1)
    q_off = off_hz * stride_qh
    k_off = off_hz * stride_kh
    v_off = off_hz * stride_vh
    offs_m = start_m * BLOCK_M + tl.arange(0, BLOCK_M)
    offs_d = tl.arange(0, HEAD_DIM)
    offs_n = tl.arange(0, BLOCK_N)
    q_ptrs = Q + q_off + offs_m[:, None] * stride_qm + offs_d[None, :] * stride_qk
    k_ptrs = K + k_off + offs_d[:, None] * stride_kk + offs_n[None, :] * stride_kn
    v_ptrs = V + v_off + offs_n[:, None] * stride_vn + offs_d[None, :] * stride_vk
    m_i = tl.full([BLOCK_M], float("-inf"), dtype=tl.float32)
    l_i = tl.zeros([BLOCK_M], dtype=tl.float32) + 1.0
    acc = tl.zeros([BLOCK_M, HEAD_DIM], dtype=tl.float32)
    q = tl.load(q_ptrs)
    acc, l_i, m_i = _attn_fwd_inner(
        acc,
        l_i,
        m_i,
        q,
        k_ptrs,
        v_ptrs,
        sm_scale,
        stride_kn,
        stride_vn,
        start_m,
        seqlen_k,
        BLOCK_M,
        BLOCK_N,
        HEAD_DIM,
        CAUSAL,
    )
    acc = acc / l_i[:, None]
    lse = m_i + tl.math.log2(l_i) / 1.4426950408889634
    o_ptrs = (
        Out
        + off_hz * stride_oh
        + offs_m[:, None] * stride_om
        + offs_d[None, :] * stride_ok
    )
    tl.store(o_ptrs, acc.to(Out.dtype.element_ty))
    tl.store(Lse + off_hz * seqlen_q + offs_m, lse)

# config = {"BLOCK_M": 128, "BLOCK_N": 128, "HEAD_DIM": 32, "arch": "sm_100", "causal": false, "dtype": "fp16", "num_stages": 2, "num_warps": 8}
# arch = sm_100


// ===== COMPILED SASS (sm_100a) =====

	.target	sm_100a

	.elftype	@"ET_EXEC"


//--------------------- .note.nv.tkinfo           --------------------------
	.section	.note.nv.tkinfo,"",@"SHT_NOTE"
	.sectionflags	@"SHF_NOTE_NV_TKINFO"
	.tkinfo
        /*0018*/ 	.word	0x00000081
        /*0030*/ 	.string	""
        /*0030*/ 	.string	"ptxas-blackwell"
        /*0030*/ 	.string	"Cuda compilation tools, release 12.9, V12.9.86"
        /*0030*/ 	.string	"Build cuda_12.9.r12.9/compiler.36037853_0"
        /*0030*/ 	.string	"-v  -suppress-debug-info  -lineinfo  -arch sm_100a "



//--------------------- .note.nv.cuver            --------------------------
	.section	.note.nv.cuver,"",@"SHT_NOTE"
	.sectionflags	@"SHF_NOTE_NV_CUVER"
        /*0018*/ 	.short	0x0001
        /*001a*/ 	.short	0x0064
        /*001c*/ 	.short	0x0001
        /*001e*/ 	.short	0x0000
        /*0020*/ 	.short	0x0001
        /*0022*/ 	.short	0x0000


//--------------------- .nv.info                  --------------------------
	.section	.nv.info,"",@"SHT_CUDA_INFO"
	.align	4


	//----- nvinfo : EIATTR_REGCOUNT
	.align		4
        /*0000*/ 	.byte	0x04, 0x2f
        /*0002*/ 	.short	(.L_5 - .L_4)
	.align		4
.L_4:
        /*0004*/ 	.word	index@(attn_fwd)
        /*0008*/ 	.word	0x000000ab


	//----- nvinfo : EIATTR_FRAME_SIZE
	.align		4
.L_5:
        /*000c*/ 	.byte	0x04, 0x11
        /*000e*/ 	.short	(.L_7 - .L_6)
	.align		4
.L_6:
        /*0010*/ 	.word	index@($__internal_2_$__cuda_sm10x_tcgen05_guardrail_trap_unallocated_columns_being_dealloced)
        /*0014*/ 	.word	0x00000000


	//----- nvinfo : EIATTR_FRAME_SIZE
	.align		4
.L_7:
        /*0018*/ 	.byte	0x04, 0x11
        /*001a*/ 	.short	(.L_9 - .L_8)
	.align		4
.L_8:
        /*001c*/ 	.word	index@($__internal_1_$__cuda_sm10x_tcgen05_guardrail_trap_phase_invalid_during_alloc)
        /*0020*/ 	.word	0x00000000


	//----- nvinfo : EIATTR_FRAME_SIZE
	.align		4
.L_9:
        /*0024*/ 	.byte	0x04, 0x11
        /*0026*/ 	.short	(.L_11 - .L_10)
	.align		4
.L_10:
        /*0028*/ 	.word	index@($__internal_0_$__cuda_sm10x_tcgen05_guardrail_trap_col_being_dealloced_not_returned_by_alloc)
        /*002c*/ 	.word	0x00000000


	//----- nvinfo : EIATTR_FRAME_SIZE
	.align		4
.L_11:
        /*0030*/ 	.byte	0x04, 0x11
        /*0032*/ 	.short	(.L_13 - .L_12)
	.align		4
.L_12:
        /*0034*/ 	.word	index@(attn_fwd)
        /*0038*/ 	.word	0x00000000


	//----- nvinfo : EIATTR_MIN_STACK_SIZE
	.align		4
.L_13:
        /*003c*/ 	.byte	0x04, 0x12
        /*003e*/ 	.short	(.L_15 - .L_14)
	.align		4
.L_14:
        /*0040*/ 	.word	index@(attn_fwd)
        /*0044*/ 	.word	0x00000000
.L_15:


//--------------------- .nv.info.attn_fwd         --------------------------
	.section	.nv.info.attn_fwd,"",@"SHT_CUDA_INFO"
	.sectionflags	@""
	.align	4


	//----- nvinfo : EIATTR_CUDA_API_VERSION
	.align		4
        /*0000*/ 	.byte	0x04, 0x37
        /*0002*/ 	.short	(.L_17 - .L_16)
.L_16:
        /*0004*/ 	.word	0x00000081


	//----- nvinfo : EIATTR_KPARAM_INFO
	.align		4
.L_17:
        /*0008*/ 	.byte	0x04, 0x17
        /*000a*/ 	.short	(.L_19 - .L_18)
.L_18:
        /*000c*/ 	.word	0x00000000
        /*0010*/ 	.short	0x0019
        /*0012*/ 	.short	0x0080
        /*0014*/ 	.byte	0x00, 0xf4, 0x21, 0x00


	//----- nvinfo : EIATTR_KPARAM_INFO
	.align		4
.L_19:
        /*0018*/ 	.byte	0x04, 0x17
        /*001a*/ 	.short	(.L_21 - .L_20)
.L_20:
        /*001c*/ 	.word	0x00000000
        /*0020*/ 	.short	0x0018
        /*0022*/ 	.short	0x0078
        /*0024*/ 	.byte	0x00, 0xf4, 0x21, 0x00


	//----- nvinfo : EIATTR_KPARAM_INFO
	.align		4
.L_21:
        /*0028*/ 	.byte	0x04, 0x17
        /*002a*/ 	.short	(.L_23 - .L_22)
.L_22:
        /*002c*/ 	.word	0x00000000
        /*0030*/ 	.short	0x0017
        /*0032*/ 	.short	0x0070
        /*0034*/ 	.byte	0x00, 0xf0, 0x11, 0x00


	//----- nvinfo : EIATTR_KPARAM_INFO
	.align		4
.L_23:
        /*0038*/ 	.byte	0x04, 0x17
        /*003a*/ 	.short	(.L_25 - .L_24)
.L_24:
        /*003c*/ 	.word	0x00000000
        /*0040*/ 	.short	0x0016
        /*0042*/ 	.short	0x006c
        /*0044*/ 	.byte	0x00, 0xf0, 0x11, 0x00


	//----- nvinfo : EIATTR_KPARAM_INFO
	.align		4
.L_25:
        /*0048*/ 	.byte	0x04, 0x17
        /*004a*/ 	.short	(.L_27 - .L_26)
.L_26:
        /*004c*/ 	.word	0x00000000
        /*0050*/ 	.short	0x0015
        /*0052*/ 	.short	0x0068
        /*0054*/ 	.byte	0x00, 0xf0, 0x11, 0x00


	//----- nvinfo : EIATTR_KPARAM_INFO
	.align		4
.L_27:
        /*0058*/ 	.byte	0x04, 0x17
        /*005a*/ 	.short	(.L_29 - .L_28)
.L_28:
        /*005c*/ 	.word	0x00000000
        /*0060*/ 	.short	0x0014
        /*0062*/ 	.short	0x0064
        /*0064*/ 	.byte	0x00, 0xf0, 0x11, 0x00


	//----- nvinfo : EIATTR_KPARAM_INFO
	.align		4
.L_29:
        /*0068*/ 	.byte	0x04, 0x17
        /*006a*/ 	.short	(.L_31 - .L_30)
.L_30:
        /*006c*/ 	.word	0x00000000
        /*0070*/ 	.short	0x0013
        /*0072*/ 	.short	0x0060
        /*0074*/ 	.byte	0x00, 0xf0, 0x11, 0x00


	//----- nvinfo : EIATTR_KPARAM_INFO
	.align		4
.L_31:
        /*0078*/ 	.byte	0x04, 0x17
        /*007a*/ 	.short	(.L_33 - .L_32)
.L_32:
        /*007c*/ 	.word	0x00000000
        /*0080*/ 	.short	0x0012
        /*0082*/ 	.short	0x005c
        /*0084*/ 	.byte	0x00, 0xf0, 0x11, 0x00


	//----- nvinfo : EIATTR_KPARAM_INFO
	.align		4
.L_33:
        /*0088*/ 	.byte	0x04, 0x17
        /*008a*/ 	.short	(.L_35 - .L_34)
.L_34:
        /*008c*/ 	.word	0x00000000
        /*0090*/ 	.short	0x0011
        /*0092*/ 	.short	0x0058
        /*0094*/ 	.byte	0x00, 0xf0, 0x11, 0x00


	//----- nvinfo : EIATTR_KPARAM_INFO
	.align		4
.L_35:
        /*0098*/ 	.byte	0x04, 0x17
        /*009a*/ 	.short	(.L_37 - .L_36)
.L_36:
        /*009c*/ 	.word	0x00000000
        /*00a0*/ 	.short	0x0010
        /*00a2*/ 	.short	0x0054
        /*00a4*/ 	.byte	0x00, 0xf0, 0x11, 0x00


	//----- nvinfo : EIATTR_KPARAM_INFO
	.align		4
.L_37:
        /*00a8*/ 	.byte	0x04, 0x17
        /*00aa*/ 	.short	(.L_39 - .L_38)
.L_38:
        /*00ac*/ 	.word	0x00000000
        /*00b0*/ 	.short	0x000f
        /*00b2*/ 	.short	0x0050
        /*00b4*/ 	.byte	0x00, 0xf0, 0x11, 0x00


	//----- nvinfo : EIATTR_KPARAM_INFO
	.align		4
.L_39:
        /*00b8*/ 	.byte	0x04, 0x17
        /*00ba*/ 	.short	(.L_41 - .L_40)
.L_40:
        /*00bc*/ 	.word	0x00000000
        /*00c0*/ 	.short	0x000e
        /*00c2*/ 	.short	0x004c
        /*00c4*/ 	.byte	0x00, 0xf0, 0x11, 0x00


	//----- nvinfo : EIATTR_KPARAM_INFO
	.align		4
.L_41:
        /*00c8*/ 	.byte	0x04, 0x17
        /*00ca*/ 	.short	(.L_43 - .L_42)
.L_42:
        /*00cc*/ 	.word	0x00000000
        /*00d0*/ 	.short	0x000d
        /*00d2*/ 	.short	0x0048
        /*00d4*/ 	.byte	0x00, 0xf0, 0x11, 0x00


	//----- nvinfo : EIATTR_KPARAM_INFO
	.align		4
.L_43:
        /*00d8*/ 	.byte	0x04, 0x17
        /*00da*/ 	.short	(.L_45 - .L_44)
.L_44:
        /*00dc*/ 	.word	0x00000000
        /*00e0*/ 	.short	0x000c
        /*00e2*/ 	.short	0x0044
        /*00e4*/ 	.byte	0x00, 0xf0, 0x11, 0x00


	//----- nvinfo : EIATTR_KPARAM_INFO
	.align		4
.L_45:
        /*00e8*/ 	.byte	0x04, 0x17
        /*00ea*/ 	.short	(.L_47 - .L_46)
.L_46:
        /*00ec*/ 	.word	0x00000000
        /*00f0*/ 	.short	0x000b
        /*00f2*/ 	.short	0x0040
        /*00f4*/ 	.byte	0x00, 0xf0, 0x11, 0x00


	//----- nvinfo : EIATTR_KPARAM_INFO
	.align		4
.L_47:
        /*00f8*/ 	.byte	0x04, 0x17
        /*00fa*/ 	.short	(.L_49 - .L_48)
.L_48:
        /*00fc*/ 	.word	0x00000000
        /*0100*/ 	.short	0x000a
        /*0102*/ 	.short	0x003c
        /*0104*/ 	.byte	0x00, 0xf0, 0x11, 0x00


	//----- nvinfo : EIATTR_KPARAM_INFO
	.align		4
.L_49:
        /*0108*/ 	.byte	0x04, 0x17
        /*010a*/ 	.short	(.L_51 - .L_50)
.L_50:
        /*010c*/ 	.word	0x00000000
        /*0110*/ 	.short	0x0009
        /*0112*/ 	.short	0x0038
        /*0114*/ 	.byte	0x00, 0xf0, 0x11, 0x00


	//----- nvinfo : EIATTR_KPARAM_INFO
	.align		4
.L_51:
        /*0118*/ 	.byte	0x04, 0x17
        /*011a*/ 	.short	(.L_53 - .L_52)
.L_52:
        /*011c*/ 	.word	0x00000000
        /*0120*/ 	.short	0x0008
        /*0122*/ 	.short	0x0034
        /*0124*/ 	.byte	0x00, 0xf0, 0x11, 0x00


	//----- nvinfo : EIATTR_KPARAM_INFO
	.align		4
.L_53:
        /*0128*/ 	.byte	0x04, 0x17
        /*012a*/ 	.short	(.L_55 - .L_54)
.L_54:
        /*012c*/ 	.word	0x00000000
        /*0130*/ 	.short	0x0007
        /*0132*/ 	.short	0x0030
        /*0134*/ 	.byte	0x00, 0xf0, 0x11, 0x00


	//----- nvinfo : EIATTR_KPARAM_INFO
	.align		4
.L_55:
        /*0138*/ 	.byte	0x04, 0x17
        /*013a*/ 	.short	(.L_57 - .L_56)
.L_56:
        /*013c*/ 	.word	0x00000000
        /*0140*/ 	.short	0x0006
        /*0142*/ 	.short	0x002c
        /*0144*/ 	.byte	0x00, 0xf0, 0x11, 0x00


	//----- nvinfo : EIATTR_KPARAM_INFO
	.align		4
.L_57:
        /*0148*/ 	.byte	0x04, 0x17
        /*014a*/ 	.short	(.L_59 - .L_58)
.L_58:
        /*014c*/ 	.word	0x00000000
        /*0150*/ 	.short	0x0005
        /*0152*/ 	.short	0x0028
        /*0154*/ 	.byte	0x00, 0xf0, 0x11, 0x00


	//----- nvinfo : EIATTR_KPARAM_INFO
	.align		4
.L_59:
        /*0158*/ 	.byte	0x04, 0x17
        /*015a*/ 	.short	(.L_61 - .L_60)
.L_60:
        /*015c*/ 	.word	0x00000000
        /*0160*/ 	.short	0x0004
        /*0162*/ 	.short	0x0020
        /*0164*/ 	.byte	0x00, 0xf4, 0x21, 0x00


	//----- nvinfo : EIATTR_KPARAM_INFO
	.align		4
.L_61:
        /*0168*/ 	.byte	0x04, 0x17
        /*016a*/ 	.short	(.L_63 - .L_62)
.L_62:
        /*016c*/ 	.word	0x00000000
        /*0170*/ 	.short	0x0003
        /*0172*/ 	.short	0x0018
        /*0174*/ 	.byte	0x00, 0xf4, 0x21, 0x00


	//----- nvinfo : EIATTR_KPARAM_INFO
	.align		4
.L_63:
        /*0178*/ 	.byte	0x04, 0x17
        /*017a*/ 	.short	(.L_65 - .L_64)
.L_64:
        /*017c*/ 	.word	0x00000000
        /*0180*/ 	.short	0x0002
        /*0182*/ 	.short	0x0010
        /*0184*/ 	.byte	0x00, 0xf4, 0x21, 0x00


	//----- nvinfo : EIATTR_KPARAM_INFO
	.align		4
.L_65:
        /*0188*/ 	.byte	0x04, 0x17
        /*018a*/ 	.short	(.L_67 - .L_66)
.L_66:
        /*018c*/ 	.word	0x00000000
        /*0190*/ 	.short	0x0001
        /*0192*/ 	.short	0x0008
        /*0194*/ 	.byte	0x00, 0xf4, 0x21, 0x00


	//----- nvinfo : EIATTR_KPARAM_INFO
	.align		4
.L_67:
        /*0198*/ 	.byte	0x04, 0x17
        /*019a*/ 	.short	(.L_69 - .L_68)
.L_68:
        /*019c*/ 	.word	0x00000000
        /*01a0*/ 	.short	0x0000
        /*01a2*/ 	.short	0x0000
        /*01a4*/ 	.byte	0x00, 0xf4, 0x21, 0x00


	//----- nvinfo : EIATTR_AT_ENTRY_FRAGMENTS
	.align		4
.L_69:
        /*01a8*/ 	.byte	0x04, 0x4f
        /*01aa*/ 	.short	(.L_71 - .L_70)


	//   ....[0]....
.L_70:
        /*01ac*/ 	.word	0x00000004


	//----- nvinfo : EIATTR_RESERVED_SMEM_USED
	.align		4
.L_71:
        /*01b0*/ 	.byte	0x01, 0x41
	.zero		2


	//----- nvinfo : EIATTR_SPARSE_MMA_MASK
	.align		4
        /*01b4*/ 	.byte	0x03, 0x50
        /*01b6*/ 	.short	0x0000


	//----- nvinfo : EIATTR_TCGEN05_1CTA_USED
	.align		4
        /*01b8*/ 	.byte	0x01, 0x51
	.zero		2


	//----- nvinfo : EIATTR_MAXREG_COUNT
	.align		4
        /*01bc*/ 	.byte	0x03, 0x1b
        /*01be*/ 	.short	0x00ff


	//----- nvinfo : EIATTR_NUM_BARRIERS
	.align		4
        /*01c0*/ 	.byte	0x02, 0x4c
        /*01c2*/ 	.byte	0x01
	.zero		1


	//----- nvinfo : EIATTR_INT_WARP_WIDE_INSTR_OFFSETS
	.align		4
        /*01c4*/ 	.byte	0x04, 0x31
        /*01c6*/ 	.short	(.L_73 - .L_72)


	//   ....[0]....
.L_72:
        /*01c8*/ 	.word	0x00000ef0


	//   ....[1]....
        /*01cc*/ 	.word	0x00000f00


	//   ....[2]....
        /*01d0*/ 	.word	0x00001280


	//   ....[3]....
        /*01d4*/ 	.word	0x00001330


	//   ....[4]....
        /*01d8*/ 	.word	0x000040c0


	//   ....[5]....
        /*01dc*/ 	.word	0x00007370


	//   ....[6]....
        /*01e0*/ 	.word	0x000073c0


	//----- nvinfo : EIATTR_COOP_GROUP_MASK_REGIDS
	.align		4
.L_73:
        /*01e4*/ 	.byte	0x04, 0x29
        /*01e6*/ 	.short	(.L_75 - .L_74)


	//   ....[0]....
.L_74:
        /*01e8*/ 	.word	0xffffffff


	//   ....[1]....
        /*01ec*/ 	.word	0xffffffff


	//   ....[2]....
        /*01f0*/ 	.word	0xffffffff


	//   ....[3]....
        /*01f4*/ 	.word	0xffffffff


	//   ....[4]....
        /*01f8*/ 	.word	0xffffffff


	//   ....[5]....
        /*01fc*/ 	.word	0xffffffff


	//   ....[6]....
        /*0200*/ 	.word	0xffffffff


	//   ....[7]....
        /*0204*/ 	.word	0xffffffff


	//----- nvinfo : EIATTR_COOP_GROUP_INSTR_OFFSETS
	.align		4
.L_75:
        /*0208*/ 	.byte	0x04, 0x28
        /*020a*/ 	.short	(.L_77 - .L_76)


	//   ....[0]....
.L_76:
        /*020c*/ 	.word	0x00000050


	//   ....[1]....
        /*0210*/ 	.word	0x00000310


	//   ....[2]....
        /*0214*/ 	.word	0x00001dc0


	//   ....[3]....
        /*0218*/ 	.word	0x00003640


	//   ....[4]....
        /*021c*/ 	.word	0x000049a0


	//   ....[5]....
        /*0220*/ 	.word	0x00005a30


	//   ....[6]....
        /*0224*/ 	.word	0x00007200


	//   ....[7]....
        /*0228*/ 	.word	0x00007470


	//----- nvinfo : EIATTR_VRC_CTA_INIT_COUNT
	.align		4
.L_77:
        /*022c*/ 	.byte	0x02, 0x4a
        /*022e*/ 	.byte	0x80
	.zero		1


	//----- nvinfo : EIATTR_MBARRIER_INSTR_OFFSETS
	.align		4
        /*0230*/ 	.byte	0x04, 0x39
        /*0232*/ 	.short	(.L_79 - .L_78)


	//   ....[0]....
.L_78:
        /*0234*/ 	.word	0x00001130
        /*0238*/ 	.word	0x000000ff
        /*023c*/ 	.word	0x00000000
        /*0240*/ 	.short	0x0100
        /*0242*/ 	.byte	0x11
	.zero		1


	//   ....[1]....
        /*0244*/ 	.word	0x00001320
        /*0248*/ 	.word	0x000000ff
        /*024c*/ 	.word	0x00008008
        /*0250*/ 	.short	0x0100
        /*0252*/ 	.byte	0x0d
	.zero		1


	//   ....[2]....
        /*0254*/ 	.word	0x000014a0
        /*0258*/ 	.word	0x000000ff
        /*025c*/ 	.word	0x00004000
        /*0260*/ 	.short	0x0100
        /*0262*/ 	.byte	0x0d
	.zero		1


	//   ....[3]....
        /*0264*/ 	.word	0x00001680
        /*0268*/ 	.word	0x000000ff
        /*026c*/ 	.word	0x00004000
        /*0270*/ 	.short	0x010a
        /*0272*/ 	.byte	0x0d
	.zero		1


	//   ....[4]....
        /*0274*/ 	.word	0x00001740
        /*0278*/ 	.word	0x000000ff
        /*027c*/ 	.word	0x00004000
        /*0280*/ 	.short	0x0108
        /*0282*/ 	.byte	0x0d
	.zero		1


	//   ....[5]....
        /*0284*/ 	.word	0x00004200
        /*0288*/ 	.word	0x000000ff
        /*028c*/ 	.word	0x00008010
        /*0290*/ 	.short	0x0100
        /*0292*/ 	.byte	0x0d
	.zero		1


	//   ....[6]....
        /*0294*/ 	.word	0x00004320
        /*0298*/ 	.word	0x000000ff
        /*029c*/ 	.word	0x00008010
        /*02a0*/ 	.short	0x010a
        /*02a2*/ 	.byte	0x0d
	.zero		1


	//   ....[7]....
        /*02a4*/ 	.word	0x00004380
        /*02a8*/ 	.word	0x000000ff
        /*02ac*/ 	.word	0x00008010
        /*02b0*/ 	.short	0x0108
        /*02b2*/ 	.byte	0x0d
	.zero		1


	//   ....[8]....
        /*02b4*/ 	.word	0x000059a0
        /*02b8*/ 	.word	0x000000ff
        /*02bc*/ 	.word	0x00000000
        /*02c0*/ 	.short	0x010a
        /*02c2*/ 	.byte	0x11
	.zero		1


	//   ....[9]....
        /*02c4*/ 	.word	0x000064d0
        /*02c8*/ 	.word	0x000000ff
        /*02cc*/ 	.word	0x00000000
        /*02d0*/ 	.short	0x010a
        /*02d2*/ 	.byte	0x11
	.zero		1


	//   ....[10]....
        /*02d4*/ 	.word	0x00006580
        /*02d8*/ 	.word	0x000000ff
        /*02dc*/ 	.word	0x00008000
        /*02e0*/ 	.short	0x0108
        /*02e2*/ 	.byte	0x0d
	.zero		1


	//   ....[11]....
        /*02e4*/ 	.word	0x000065c0
        /*02e8*/ 	.word	0x000000ff
        /*02ec*/ 	.word	0x00008008
        /*02f0*/ 	.short	0x0108
        /*02f2*/ 	.byte	0x0d
	.zero		1


	//   ....[12]....
        /*02f4*/ 	.word	0x00007490
        /*02f8*/ 	.word	0x000000ff
        /*02fc*/ 	.word	0x00004000
        /*0300*/ 	.short	0x010a
        /*0302*/ 	.byte	0x0d
	.zero		1


	//   ....[13]....
        /*0304*/ 	.word	0x000074c0
        /*0308*/ 	.word	0x000000ff
        /*030c*/ 	.word	0x00008010
        /*0310*/ 	.short	0x010a
        /*0312*/ 	.byte	0x0d
	.zero		1


	//   ....[14]....
        /*0314*/ 	.word	0x000074f0
        /*0318*/ 	.word	0x000000ff
        /*031c*/ 	.word	0x00000000
        /*0320*/ 	.short	0x010a
        /*0322*/ 	.byte	0x11
	.zero		1


	//   ....[15]....
        /*0324*/ 	.word	0x00007520
        /*0328*/ 	.word	0x000000ff
        /*032c*/ 	.word	0x00000000
        /*0330*/ 	.short	0x010a
        /*0332*/ 	.byte	0x11
	.zero		1


	//----- nvinfo : EIATTR_NUM_MBARRIERS
	.align		4
.L_79:
        /*0334*/ 	.byte	0x03, 0x38
        /*0336*/ 	.short	0xffff


	//----- nvinfo : EIATTR_EXIT_INSTR_OFFSETS
	.align		4
        /*0338*/ 	.byte	0x04, 0x1c
        /*033a*/ 	.short	(.L_81 - .L_80)


	//   ....[0]....
.L_80:
        /*033c*/ 	.word	0x00007480


	//----- nvinfo : EIATTR_REQNTID
	.align		4
.L_81:
        /*0340*/ 	.byte	0x04, 0x10
        /*0342*/ 	.short	(.L_83 - .L_82)
.L_82:
        /*0344*/ 	.word	0x00000100
        /*0348*/ 	.word	0x00000001
        /*034c*/ 	.word	0x00000001


	//----- nvinfo : EIATTR_CRS_STACK_SIZE
	.align		4
.L_83:
        /*0350*/ 	.byte	0x04, 0x1e
        /*0352*/ 	.short	(.L_85 - .L_84)
.L_84:
        /*0354*/ 	.word	0x00000000


	//----- nvinfo : EIATTR_CBANK_PARAM_SIZE
	.align		4
.L_85:
        /*0358*/ 	.byte	0x03, 0x19
        /*035a*/ 	.short	0x0088


	//----- nvinfo : EIATTR_PARAM_CBANK
	.align		4
        /*035c*/ 	.byte	0x04, 0x0a
        /*035e*/ 	.short	(.L_87 - .L_86)
	.align		4
.L_86:
        /*0360*/ 	.word	index@(.nv.constant0.attn_fwd)
        /*0364*/ 	.short	0x0380
        /*0366*/ 	.short	0x0088


	//----- nvinfo : EIATTR_SW_WAR
	.align		4
.L_87:
        /*0368*/ 	.byte	0x04, 0x36
        /*036a*/ 	.short	(.L_89 - .L_88)
.L_88:
        /*036c*/ 	.word	0x00000008
.L_89:


//--------------------- .nv.compat                --------------------------
	.section	.nv.compat,"",@"SHT_CUDA_COMPAT_INFO"
	.align	4
        /*0000*/ 	.byte	0x02, 0x02, 0x02, 0x00, 0x02, 0x05, 0x05, 0x00, 0x02, 0x03, 0x00, 0x00, 0x02, 0x06, 0x01, 0x00


//--------------------- .nv.callgraph             --------------------------
	.section	.nv.callgraph,"",@"SHT_CUDA_CALLGRAPH"
	.align	4
	.sectionentsize	8
	.align		4
        /*0000*/ 	.word	0x00000000
	.align		4
        /*0004*/ 	.word	0xffffffff
	.align		4
        /*0008*/ 	.word	0x00000000
	.align		4
        /*000c*/ 	.word	0xfffffffe
	.align		4
        /*0010*/ 	.word	0x00000000
	.align		4
        /*0014*/ 	.word	0xfffffffd
	.align		4
        /*0018*/ 	.word	0x00000000
	.align		4
        /*001c*/ 	.word	0xfffffffc


//--------------------- .nv.constant4             --------------------------
	.section	.nv.constant4,"a",@progbits
	.align	8
	.align		8
.nv.constant4:
        /*0000*/ 	.dword	_$_str


//--------------------- .text.attn_fwd            --------------------------
	.section	.text.attn_fwd,"ax",@progbits
	.align	128
        .global         attn_fwd
        .type           attn_fwd,@function
        .size           attn_fwd,(.L_x_28 - attn_fwd)
        .other          attn_fwd,@"STO_CUDA_ENTRY STV_DEFAULT"
attn_fwd:
.text.attn_fwd:
[----:B------:R-:W0:Y:S01]  /*0000*/  LDC R1, c[0x0][0x37c] ;  /* 0x0000df00ff017b82 */ /* 0x000e220000000800 */
[----:B------:R-:W1:Y:S02]  /*0010*/  S2R R0, SR_TID.X ;  /* 0x0000000000007919 */ /* 0x000e640000002100 */
[----:B-1----:R-:W-:-:S13]  /*0020*/  ISETP.GE.U32.AND P0, PT, R0, 0x20, PT ;  /* 0x000000200000780c */ /* 0x002fda0003f06070 */
[----:B------:R-:W-:Y:S05]  /*0030*/  @P0 BRA `(.L_x_0) ;  /* 0x0000000000b80947 */ /* 0x000fea0003800000 */
[----:B------:R-:W1:Y:S01]  /*0040*/  S2UR UR6, SR_CgaCtaId ;  /* 0x00000000000679c3 */ /* 0x000e620000008800 */
[----:B------:R-:W-:Y:S01]  /*0050*/  NOP ;  /* 0x0000000000007918 */ /* 0x000fe20000000000 */
[----:B------:R-:W-:Y:S02]  /*0060*/  UMOV UR4, 0x40 ;  /* 0x0000004000047882 */ /* 0x000fe40000000000 */
[----:B-1----:R-:W-:-:S09]  /*0070*/  ULEA UR4, UR6, UR4, 0x18 ;  /* 0x0000000406047291 */ /* 0x002fd2000f8ec0ff */
[----:B------:R-:W1:Y:S01]  /*0080*/  LDS.U8 R2, [UR4] ;  /* 0x00000004ff027984 */ /* 0x000e620008000000 */
[----:B------:R-:W-:Y:S02]  /*0090*/  UMOV UR4, 0x400 ;  /* 0x0000040000047882 */ /* 0x000fe40000000000 */
[----:B------:R-:W-:Y:S01]  /*00a0*/  ULEA UR4, UR6, UR4, 0x18 ;  /* 0x0000000406047291 */ /* 0x000fe2000f8ec0ff */
[----:B-1----:R-:W-:-:S13]  /*00b0*/  ISETP.NE.AND P1, PT, R2, RZ, PT ;  /* 0x000000ff0200720c */ /* 0x002fda0003f25270 */
[----:B------:R-:W-:Y:S05]  /*00c0*/  @P1 BRA `(.L_x_1) ;  /* 0x00000000007c1947 */ /* 0x000fea0003800000 */
[----:B------:R-:W-:-:S13]  /*00d0*/  ELECT P1, URZ, PT ;  /* 0x0000000000ff782f */ /* 0x000fda0003820000 */
[----:B------:R-:W-:Y:S05]  /*00e0*/  @!P1 BRA `(.L_x_2) ;  /* 0x0000000000849947 */ /* 0x000fea0003800000 */
[----:B------:R-:W-:Y:S01]  /*00f0*/  UMOV UR5, 0x8 ;  /* 0x0000000800057882 */ /* 0x000fe20000000000 */
[----:B------:R-:W-:Y:S01]  /*0100*/  HFMA2 R5, -RZ, RZ, 0, 5.9604644775390625e-08 ;  /* 0x00000001ff057431 */ /* 0x000fe200000001ff */
[----:B------:R-:W-:-:S03]  /*0110*/  MOV R3, 0xff ;  /* 0x000000ff00037802 */ /* 0x000fc60000000f00 */
[----:B------:R-:W-:Y:S04]  /*0120*/  DEPBAR.LE SB1, 0x36 ;  /* 0x00009d800000791a */ /* 0x000fe80000000000 */
[----:B------:R-:W1:Y:S02]  /*0130*/  UTCATOMSWS.FIND_AND_SET.ALIGN UP0, UR5, UR5 ;  /* 0x00000005000575e3 */ /* 0x000e640008000800 */
[----:B-1----:R-:W-:-:S04]  /*0140*/  PLOP3.LUT P1, PT, PT, PT, UP0, 0x80, 0x8 ;  /* 0x000000000008781c */ /* 0x002fc80003f2f008 */
[----:B------:R-:W-:-:S04]  /*0150*/  SEL R2, RZ, 0xffffffff, !P1 ;  /* 0xffffffffff027807 */ /* 0x000fc80004800000 */
[----:B------:R-:W-:Y:S02]  /*0160*/  ISETP.NE.AND P1, PT, R2, RZ, PT ;  /* 0x000000ff0200720c */ /* 0x000fe40003f25270 */
[----:B------:R-:W-:-:S11]  /*0170*/  MOV R2, UR5 ;  /* 0x0000000500027c02 */ /* 0x000fd60008000f00 */
[----:B------:R-:W-:Y:S05]  /*0180*/  @P1 BRA `(.L_x_3) ;  /* 0x0000000000241947 */ /* 0x000fea0003800000 */
.L_x_4:
[----:B------:R-:W-:Y:S05]  /*0190*/  NANOSLEEP 0x64 ;  /* 0x000000640000795d */ /* 0x000fea0003800000 */
[----:B------:R-:W-:-:S05]  /*01a0*/  UMOV UR5, 0x8 ;  /* 0x0000000800057882 */ /* 0x000fca0000000000 */
[----:B------:R-:W-:Y:S04]  /*01b0*/  DEPBAR.LE SB1, 0x36 ;  /* 0x00009d800000791a */ /* 0x000fe80000000000 */
[----:B------:R-:W1:Y:S02]  /*01c0*/  UTCATOMSWS.FIND_AND_SET.ALIGN UP0, UR5, UR5 ;  /* 0x00000005000575e3 */ /* 0x000e640008000800 */
[----:B-1----:R-:W-:-:S04]  /*01d0*/  PLOP3.LUT P1, PT, PT, PT, UP0, 0x80, 0x8 ;  /* 0x000000000008781c */ /* 0x002fc80003f2f008 */
[----:B------:R-:W-:-:S04]  /*01e0*/  SEL R2, RZ, 0xffffffff, !P1 ;  /* 0xffffffffff027807 */ /* 0x000fc80004800000 */
[----:B------:R-:W-:Y:S02]  /*01f0*/  ISETP.NE.AND P1, PT, R2, RZ, PT ;  /* 0x000000ff0200720c */ /* 0x000fe40003f25270 */
[----:B------:R-:W-:-:S11]  /*0200*/  MOV R2, UR5 ;  /* 0x0000000500027c02 */ /* 0x000fd60008000f00 */
[----:B------:R-:W-:Y:S05]  /*0210*/  @!P1 BRA `(.L_x_4) ;  /* 0xfffffffc00dc9947 */ /* 0x000fea000383ffff */
.L_x_3:
[C---:B------:R-:W-:Y:S01]  /*0220*/  IADD3 R4, PT, PT, R2.reuse, 0x10, RZ ;  /* 0x0000001002047810 */ /* 0x040fe20007ffe0ff */
[----:B------:R-:W-:Y:S01]  /*0230*/  UMOV UR5, 0x50 ;  /* 0x0000005000057882 */ /* 0x000fe20000000000 */
[----:B------:R-:W-:Y:S01]  /*0240*/  SHF.L.U32 R3, R3, R2, RZ ;  /* 0x0000000203037219 */ /* 0x000fe200000006ff */
[----:B------:R-:W-:Y:S01]  /*0250*/  ULEA UR5, UR6, UR5, 0x18 ;  /* 0x0000000506057291 */ /* 0x000fe2000f8ec0ff */
[----:B------:R-:W-:Y:S02]  /*0260*/  SHF.L.U32 R4, R5, R4, RZ ;  /* 0x0000000405047219 */ /* 0x000fe400000006ff */
[----:B------:R-:W-:Y:S02]  /*0270*/  SHF.L.U32 R2, R2, 0x5, RZ ;  /* 0x0000000502027819 */ /* 0x000fe400000006ff */
[----:B------:R-:W-:-:S05]  /*0280*/  LOP3.LUT R3, R4, R3, RZ, 0xfc, !PT ;  /* 0x0000000304037212 */ /* 0x000fca00078efcff */
[----:B------:R1:W-:Y:S04]  /*0290*/  ATOMS.OR RZ, [UR5], R3 ;  /* 0x00000003ffff798c */ /* 0x0003e8000b000005 */
[----:B------:R1:W-:Y:S01]  /*02a0*/  STS [UR4], R2 ;  /* 0x00000002ff007988 */ /* 0x0003e20008000804 */
[----:B------:R-:W-:Y:S05]  /*02b0*/  BRA `(.L_x_2) ;  /* 0x0000000000107947 */ /* 0x000fea0003800000 */
.L_x_1:
[----:B------:R-:W-:-:S05]  /*02c0*/  MOV R2, 0xffffffff ;  /* 0xffffffff00027802 */ /* 0x000fca0000000f00 */
[----:B------:R1:W-:Y:S02]  /*02d0*/  STS [UR4], R2 ;  /* 0x00000002ff007988 */ /* 0x0003e40008000804 */
[----:B-1----:R-:W-:-:S07]  /*02e0*/  MOV R2, 0x300 ;  /* 0x0000030000027802 */ /* 0x002fce0000000f00 */
[----:B0-----:R-:W-:Y:S05]  /*02f0*/  CALL.REL.NOINC `($__internal_1_$__cuda_sm10x_tcgen05_guardrail_trap_phase_invalid_during_alloc) ;  /* 0x0000007000a07944 */ /* 0x001fea0003c00000 */
.L_x_2:
[----:B------:R-:W-:Y:S05]  /*0300*/  WARPSYNC.ALL ;  /* 0x0000000000007948 */ /* 0x000fea0003800000 */
[----:B------:R-:W-:Y:S01]  /*0310*/  NOP ;  /* 0x0000000000007918 */ /* 0x000fe20000000000 */
.L_x_0:
[----:B------:R-:W2:Y:S01]  /*0320*/  S2R R68, SR_CTAID.X ;  /* 0x0000000000447919 */ /* 0x000ea20000002500 */
[----:B------:R-:W3:Y:S01]  /*0330*/  S2UR UR12, SR_CTAID.Y ;  /* 0x00000000000c79c3 */ /* 0x000ee20000002600 */
[----:B------:R-:W3:Y:S01]  /*0340*/  LDCU.64 UR4, c[0x0][0x3b0] ;  /* 0x00007600ff0477ac */ /* 0x000ee20008000a00 */
[----:B------:R-:W-:Y:S02]  /*0350*/  LOP3.LUT R69, R0, 0x7f, RZ, 0xc0, !PT ;  /* 0x0000007f00457812 */ /* 0x000fe400078ec0ff */
[----:B-1----:R-:W-:Y:S01]  /*0360*/  SHF.R.U32.HI R3, RZ, 0x7, R0 ;  /* 0x00000007ff037819 */ /* 0x002fe20000011600 */
[----:B------:R-:W-:Y:S01]  /*0370*/  UMOV UR13, 0x400 ;  /* 0x00000400000d7882 */ /* 0x000fe20000000000 */
[----:B------:R-:W1:Y:S02]  /*0380*/  LDCU.64 UR28, c[0x0][0x358] ;  /* 0x00006b00ff1c77ac */ /* 0x000e640008000a00 */
[----:B------:R-:W4:Y:S01]  /*0390*/  LDC.64 R30, c[0x0][0x380] ;  /* 0x0000e000ff1e7b82 */ /* 0x000f220000000a00 */
[----:B------:R-:W-:-:S07]  /*03a0*/  SGXT.U32 R3, R3, 0x1 ;  /* 0x000000010303781a */ /* 0x000fce0000000000 */
[----:B------:R-:W0:Y:S08]  /*03b0*/  S2UR UR6, SR_CgaCtaId ;  /* 0x00000000000679c3 */ /* 0x000e300000008800 */
[----:B------:R-:W1:Y:S01]  /*03c0*/  LDC R32, c[0x0][0x3b8] ;  /* 0x0000ee00ff207b82 */ /* 0x000e620000000800 */
[----:B---3--:R-:W-:-:S04]  /*03d0*/  UIMAD UR4, UR12, UR4, URZ ;  /* 0x000000040c0472a4 */ /* 0x008fc8000f8e02ff */
[----:B------:R-:W-:Y:S01]  /*03e0*/  USHF.L.U32 UR7, UR4, 0x1, URZ ;  /* 0x0000000104077899 */ /* 0x000fe200080006ff */
[----:B--2---:R-:W-:Y:S02]  /*03f0*/  LEA R68, R68, R69, 0x7 ;  /* 0x0000004544447211 */ /* 0x004fe400078e38ff */
[----:B------:R-:W2:Y:S03]  /*0400*/  LDC.64 R76, c[0x0][0x3c0] ;  /* 0x0000f000ff4c7b82 */ /* 0x000ea60000000a00 */
[----:B------:R-:W-:Y:S01]  /*0410*/  IMAD R2, R68, UR5, RZ ;  /* 0x0000000544027c24 */ /* 0x000fe2000f8e02ff */
[----:B------:R-:W-:Y:S02]  /*0420*/  UIMAD.WIDE UR4, UR4, 0x2, URZ ;  /* 0x00000002040478a5 */ /* 0x000fe4000f8e02ff */
[----:B0-----:R-:W-:Y:S02]  /*0430*/  ULEA UR13, UR6, UR13, 0x18 ;  /* 0x0000000d060d7291 */ /* 0x001fe4000f8ec0ff */
[----:B------:R-:W-:Y:S01]  /*0440*/  BAR.SYNC.DEFER_BLOCKING 0x0 ;  /* 0x0000000000007b1d */ /* 0x000fe20000010000 */
[C---:B------:R-:W-:Y:S01]  /*0450*/  SHF.L.U32 R5, R2.reuse, 0x1, RZ ;  /* 0x0000000102057819 */ /* 0x040fe200000006ff */
[----:B------:R-:W-:-:S03]  /*0460*/  IMAD.HI R2, R2, 0x2, RZ ;  /* 0x0000000202027827 */ /* 0x000fc600078e02ff */
[----:B----4-:R-:W-:Y:S01]  /*0470*/  IADD3 R29, P1, P2, R5, UR7, R30 ;  /* 0x00000007051d7c10 */ /* 0x010fe2000fa3e01e */
[----:B-1----:R-:W-:Y:S01]  /*0480*/  IMAD R5, R3, R32, RZ ;  /* 0x0000002003057224 */ /* 0x002fe200078e02ff */
[----:B------:R-:W0:Y:S02]  /*0490*/  LDCU UR4, c[0x0][0x3c8] ;  /* 0x00007900ff0477ac */ /* 0x000e240008000800 */
[----:B------:R-:W-:Y:S02]  /*04a0*/  IADD3.X R31, PT, PT, R2, UR5, R31, P1, P2 ;  /* 0x00000005021f7c10 */ /* 0x000fe40008fe441f */
[C---:B------:R-:W-:Y:S02]  /*04b0*/  LEA R2, R32.reuse, R5, 0x1 ;  /* 0x0000000520027211 */ /* 0x040fe400078e08ff */
[----:B------:R-:W-:Y:S02]  /*04c0*/  LEA R4, P1, R5, R29, 0x1 ;  /* 0x0000001d05047211 */ /* 0x000fe400078208ff */
[----:B------:R-:W-:-:S02]  /*04d0*/  LEA R9, R32, R2, 0x1 ;  /* 0x0000000220097211 */ /* 0x000fc400078e08ff */
[----:B------:R-:W-:Y:S02]  /*04e0*/  LEA.HI.X.SX32 R5, R5, R31, 0x1, P1 ;  /* 0x0000001f05057211 */ /* 0x000fe400008f0eff */
[CC--:B------:R-:W-:Y:S02]  /*04f0*/  LEA R8, P1, R9.reuse, R29.reuse, 0x1 ;  /* 0x0000001d09087211 */ /* 0x0c0fe400078208ff */
[----:B------:R-:W-:Y:S01]  /*0500*/  LEA R6, P2, R2, R29, 0x1 ;  /* 0x0000001d02067211 */ /* 0x000fe200078408ff */
[----:B------:R-:W1:Y:S01]  /*0510*/  LDS R34, [UR13] ;  /* 0x0000000dff227984 */ /* 0x000e620008000800 */
[----:B------:R-:W-:Y:S02]  /*0520*/  LEA R11, R32, R9, 0x1 ;  /* 0x00000009200b7211 */ /* 0x000fe400078e08ff */
[-C--:B------:R-:W-:Y:S01]  /*0530*/  LEA.HI.X.SX32 R7, R2, R31.reuse, 0x1, P2 ;  /* 0x0000001f02077211 */ /* 0x080fe200010f0eff */
[----:B------:R-:W-:Y:S01]  /*0540*/  BAR.SYNC.DEFER_BLOCKING 0x0 ;  /* 0x0000000000007b1d */ /* 0x000fe20000010000 */
[----:B------:R-:W-:-:S02]  /*0550*/  LEA.HI.X.SX32 R9, R9, R31, 0x1, P1 ;  /* 0x0000001f09097211 */ /* 0x000fc400008f0eff */
[C---:B------:R-:W-:Y:S02]  /*0560*/  LEA R10, P1, R11.reuse, R29, 0x1 ;  /* 0x0000001d0b0a7211 */ /* 0x040fe400078208ff */
[----:B------:R-:W-:Y:S02]  /*0570*/  LEA R2, R32, R11, 0x1 ;  /* 0x0000000b20027211 */ /* 0x000fe400078e08ff */
[----:B------:R-:W-:Y:S02]  /*0580*/  LEA.HI.X.SX32 R11, R11, R31, 0x1, P1 ;  /* 0x0000001f0b0b7211 */ /* 0x000fe400008f0eff */
[----:B------:R-:W-:Y:S02]  /*0590*/  LEA R12, P1, R2, R29, 0x1 ;  /* 0x0000001d020c7211 */ /* 0x000fe400078208ff */
[----:B------:R-:W-:Y:S02]  /*05a0*/  LEA R15, R32, R2, 0x1 ;  /* 0x00000002200f7211 */ /* 0x000fe400078e08ff */
[----:B------:R-:W-:-:S02]  /*05b0*/  LEA.HI.X.SX32 R13, R2, R31, 0x1, P1 ;  /* 0x0000001f020d7211 */ /* 0x000fc400008f0eff */
[C---:B------:R-:W-:Y:S02]  /*05c0*/  LEA R2, R32.reuse, R15, 0x1 ;  /* 0x0000000f20027211 */ /* 0x040fe400078e08ff */
[C---:B------:R-:W-:Y:S02]  /*05d0*/  LEA R14, P1, R15.reuse, R29, 0x1 ;  /* 0x0000001d0f0e7211 */ /* 0x040fe400078208ff */
[C---:B------:R-:W-:Y:S02]  /*05e0*/  LEA R16, R32.reuse, R2, 0x1 ;  /* 0x0000000220107211 */ /* 0x040fe400078e08ff */
[----:B------:R-:W-:Y:S01]  /*05f0*/  LEA.HI.X.SX32 R15, R15, R31, 0x1, P1 ;  /* 0x0000001f0f0f7211 */ /* 0x000fe200008f0eff */
[----:B------:R3:W5:Y:S01]  /*0600*/  LDG.E.U16 R18, desc[UR28][R4.64] ;  /* 0x0000001c04127981 */ /* 0x000762000c1e1500 */
[----:B------:R-:W-:-:S03]  /*0610*/  LEA R17, R32, R16, 0x1 ;  /* 0x0000001020117211 */ /* 0x000fc600078e08ff */
[----:B------:R4:W5:Y:S04]  /*0620*/  LDG.E.U16 R20, desc[UR28][R8.64] ;  /* 0x0000001c08147981 */ /* 0x000968000c1e1500 */
[----:B------:R0:W5:Y:S01]  /*0630*/  LDG.E.U16 R21, desc[UR28][R10.64] ;  /* 0x0000001c0a157981 */ /* 0x000162000c1e1500 */
[----:B---3--:R-:W-:-:S03]  /*0640*/  LEA R4, P1, R2, R29, 0x1 ;  /* 0x0000001d02047211 */ /* 0x008fc600078208ff */
[----:B------:R3:W5:Y:S01]  /*0650*/  LDG.E.U16 R22, desc[UR28][R12.64] ;  /* 0x0000001c0c167981 */ /* 0x000762000c1e1500 */
[----:B------:R-:W-:Y:S02]  /*0660*/  LEA.HI.X.SX32 R5, R2, R31, 0x1, P1 ;  /* 0x0000001f02057211 */ /* 0x000fe400008f0eff */
[C---:B----4-:R-:W-:Y:S01]  /*0670*/  LEA R8, P1, R17.reuse, R29, 0x1 ;  /* 0x0000001d11087211 */ /* 0x050fe200078208ff */
[----:B------:R4:W5:Y:S01]  /*0680*/  LDG.E.U16 R19, desc[UR28][R6.64] ;  /* 0x0000001c06137981 */ /* 0x000962000c1e1500 */
[----:B------:R-:W-:Y:S02]  /*0690*/  LEA R2, R32, R17, 0x1 ;  /* 0x0000001120027211 */ /* 0x000fe400078e08ff */
[----:B------:R-:W-:Y:S01]  /*06a0*/  LEA.HI.X.SX32 R9, R17, R31, 0x1, P1 ;  /* 0x0000001f11097211 */ /* 0x000fe200008f0eff */
[----:B------:R1:W5:Y:S01]  /*06b0*/  LDG.E.U16 R23, desc[UR28][R14.64] ;  /* 0x0000001c0e177981 */ /* 0x000362000c1e1500 */
[----:B0-----:R-:W-:Y:S02]  /*06c0*/  LEA R10, P1, R2, R29, 0x1 ;  /* 0x0000001d020a7211 */ /* 0x001fe400078208ff */
[----:B---3--:R-:W-:Y:S01]  /*06d0*/  LEA R13, R32, R2, 0x1 ;  /* 0x00000002200d7211 */ /* 0x008fe200078e08ff */
[----:B------:R0:W5:Y:S01]  /*06e0*/  LDG.E.U16 R24, desc[UR28][R4.64] ;  /* 0x0000001c04187981 */ /* 0x000162000c1e1500 */
[----:B------:R-:W-:-:S02]  /*06f0*/  LEA.HI.X.SX32 R11, R2, R31, 0x1, P1 ;  /* 0x0000001f020b7211 */ /* 0x000fc400008f0eff */
[----:B----4-:R-:W-:Y:S01]  /*0700*/  LEA R6, P2, R16, R29, 0x1 ;  /* 0x0000001d10067211 */ /* 0x010fe200078408ff */
[----:B--2---:R-:W-:Y:S01]  /*0710*/  IMAD R76, R76, UR12, RZ ;  /* 0x0000000c4c4c7c24 */ /* 0x004fe2000f8e02ff */
[----:B------:R-:W-:Y:S01]  /*0720*/  LEA R2, R32, R13, 0x1 ;  /* 0x0000000d20027211 */ /* 0x000fe200078e08ff */
[----:B------:R-:W5:Y:S01]  /*0730*/  LDG.E.U16 R26, desc[UR28][R8.64] ;  /* 0x0000001c081a7981 */ /* 0x000f62000c1e1500 */
[----:B------:R-:W-:Y:S02]  /*0740*/  LEA.HI.X.SX32 R7, R16, R31, 0x1, P2 ;  /* 0x0000001f10077211 */ /* 0x000fe400010f0eff */
[CC--:B------:R-:W-:Y:S01]  /*0750*/  LEA R12, P1, R13.reuse, R29.reuse, 0x1 ;  /* 0x0000001d0d0c7211 */ /* 0x0c0fe200078208ff */
[----:B------:R-:W5:Y:S01]  /*0760*/  LDG.E.U16 R27, desc[UR28][R10.64] ;  /* 0x0000001c0a1b7981 */ /* 0x000f62000c1e1500 */
[----:B-1----:R-:W-:Y:S02]  /*0770*/  LEA R14, P2, R2, R29, 0x1 ;  /* 0x0000001d020e7211 */ /* 0x002fe400078408ff */
[----:B------:R-:W-:Y:S01]  /*0780*/  LEA R16, R32, R2, 0x1 ;  /* 0x0000000220107211 */ /* 0x000fe200078e08ff */
[----:B------:R1:W5:Y:S01]  /*0790*/  LDG.E.U16 R25, desc[UR28][R6.64] ;  /* 0x0000001c06197981 */ /* 0x000362000c1e1500 */
[----:B------:R-:W-:-:S02]  /*07a0*/  LEA.HI.X.SX32 R13, R13, R31, 0x1, P1 ;  /* 0x0000001f0d0d7211 */ /* 0x000fc400008f0eff */
[----:B------:R-:W-:Y:S02]  /*07b0*/  LEA.HI.X.SX32 R15, R2, R31, 0x1, P2 ;  /* 0x0000001f020f7211 */ /* 0x000fe400010f0eff */
[----:B------:R-:W-:Y:S01]  /*07c0*/  LEA R2, R32, R16, 0x1 ;  /* 0x0000001020027211 */ /* 0x000fe200078e08ff */
[----:B------:R-:W5:Y:S01]  /*07d0*/  LDG.E.U16 R28, desc[UR28][R12.64] ;  /* 0x0000001c0c1c7981 */ /* 0x000f62000c1e1500 */
[----:B0-----:R-:W-:Y:S02]  /*07e0*/  LEA R4, P1, R16, R29, 0x1 ;  /* 0x0000001d10047211 */ /* 0x001fe400078208ff */
[----:B------:R-:W-:Y:S01]  /*07f0*/  LEA R17, R32, R2, 0x1 ;  /* 0x0000000220117211 */ /* 0x000fe200078e08ff */
[----:B------:R-:W5:Y:S01]  /*0800*/  LDG.E.U16 R15, desc[UR28][R14.64] ;  /* 0x0000001c0e0f7981 */ /* 0x000f62000c1e1500 */
[----:B------:R-:W-:Y:S02]  /*0810*/  LEA.HI.X.SX32 R5, R16, R31, 0x1, P1 ;  /* 0x0000001f10057211 */ /* 0x000fe400008f0eff */
[----:B-1----:R-:W-:-:S02]  /*0820*/  LEA R6, P1, R2, R29, 0x1 ;  /* 0x0000001d02067211 */ /* 0x002fc400078208ff */
[----:B------:R-:W-:Y:S01]  /*0830*/  LEA R16, R32, R17, 0x1 ;  /* 0x0000001120107211 */ /* 0x000fe200078e08ff */
[----:B------:R0:W5:Y:S01]  /*0840*/  LDG.E.U16 R30, desc[UR28][R4.64] ;  /* 0x0000001c041e7981 */ /* 0x000162000c1e1500 */
[----:B------:R-:W-:Y:S01]  /*0850*/  LEA.HI.X.SX32 R7, R2, R31, 0x1, P1 ;  /* 0x0000001f02077211 */ /* 0x000fe200008f0eff */
[----:B------:R-:W1:Y:S01]  /*0860*/  LDC.64 R32, c[0x0][0x388] ;  /* 0x0000e200ff207b82 */ /* 0x000e620000000a00 */
[----:B------:R-:W-:-:S03]  /*0870*/  SHF.R.S32.HI R2, RZ, 0x7, R0 ;  /* 0x00000007ff027819 */ /* 0x000fc60000011400 */
[----:B------:R2:W5:Y:S01]  /*0880*/  LDG.E.U16 R13, desc[UR28][R6.64] ;  /* 0x0000001c060d7981 */ /* 0x000562000c1e1500 */
[----:B------:R-:W-:-:S04]  /*0890*/  SGXT R2, R2, 0x1 ;  /* 0x000000010202781a */ /* 0x000fc80000000200 */
[----:B0-----:R-:W-:Y:S02]  /*08a0*/  LOP3.LUT R5, R2, 0x90, RZ, 0xc0, !PT ;  /* 0x0000009002057812 */ /* 0x001fe400078ec0ff */
[C---:B------:R-:W-:Y:S02]  /*08b0*/  LOP3.LUT R2, R0.reuse, 0x1f, RZ, 0xc0, !PT ;  /* 0x0000001f00027812 */ /* 0x040fe400078ec0ff */
[----:B------:R-:W-:Y:S02]  /*08c0*/  SHF.L.U32 R4, R0, 0x1, RZ ;  /* 0x0000000100047819 */ /* 0x000fe400000006ff */
[----:B--2---:R-:W-:Y:S01]  /*08d0*/  SHF.R.U32.HI R6, RZ, 0x5, R0 ;  /* 0x00000005ff067819 */ /* 0x004fe20000011600 */
[----:B------:R-:W-:Y:S01]  /*08e0*/  IMAD R2, R2, UR4, RZ ;  /* 0x0000000402027c24 */ /* 0x000fe2000f8e02ff */
[----:B------:R-:W-:Y:S02]  /*08f0*/  LOP3.LUT R4, R5, 0x7e, R4, 0x78, !PT ;  /* 0x0000007e05047812 */ /* 0x000fe400078e7804 */
[----:B------:R-:W-:-:S02]  /*0900*/  SHF.L.U32 R75, R0, 0x6, RZ ;  /* 0x00000006004b7819 */ /* 0x000fc400000006ff */
[----:B------:R-:W-:Y:S02]  /*0910*/  SGXT.U32 R6, R6, 0x3 ;  /* 0x000000030606781a */ /* 0x000fe40000000000 */
[CC--:B------:R-:W-:Y:S02]  /*0920*/  LEA R8, P2, R17.reuse, R29.reuse, 0x1 ;  /* 0x0000001d11087211 */ /* 0x0c0fe400078408ff */
[----:B------:R-:W-:Y:S01]  /*0930*/  LEA R10, P1, R16, R29, 0x1 ;  /* 0x0000001d100a7211 */ /* 0x000fe200078208ff */
[----:B------:R-:W-:Y:S01]  /*0940*/  IMAD R6, R6, R77, RZ ;  /* 0x0000004d06067224 */ /* 0x000fe200078e02ff */
[----:B------:R-:W-:Y:S02]  /*0950*/  LOP3.LUT R75, R4, 0x1000, R75, 0xf8, !PT ;  /* 0x00001000044b7812 */ /* 0x000fe400078ef84b */
[----:B------:R-:W-:Y:S02]  /*0960*/  SHF.L.U32 R4, R2, 0x1, RZ ;  /* 0x0000000102047819 */ /* 0x000fe400000006ff */
[----:B------:R-:W-:Y:S01]  /*0970*/  SHF.L.U32 R5, R76, 0x1, RZ ;  /* 0x000000014c057819 */ /* 0x000fe200000006ff */
[----:B------:R-:W-:Y:S01]  /*0980*/  IMAD.HI R2, R2, 0x2, RZ ;  /* 0x0000000202027827 */ /* 0x000fe200078e02ff */
[----:B------:R-:W-:-:S02]  /*0990*/  LEA.HI.X.SX32 R9, R17, R31, 0x1, P2 ;  /* 0x0000001f11097211 */ /* 0x000fc400010f0eff */
[----:B------:R-:W-:Y:S01]  /*09a0*/  LEA.HI.X.SX32 R11, R16, R31, 0x1, P1 ;  /* 0x0000001f100b7211 */ /* 0x000fe200008f0eff */
[----:B------:R-:W-:Y:S01]  /*09b0*/  IMAD.HI R76, R76, 0x2, RZ ;  /* 0x000000024c4c7827 */ /* 0x000fe200078e02ff */
[----:B-1----:R-:W-:Y:S01]  /*09c0*/  IADD3 R103, P1, P2, R4, R32, R5 ;  /* 0x0000002004677210 */ /* 0x002fe20007a3e005 */
[----:B------:R0:W5:Y:S01]  /*09d0*/  LDG.E.U16 R16, desc[UR28][R8.64] ;  /* 0x0000001c08107981 */ /* 0x000162000c1e1500 */
[C---:B------:R-:W-:Y:S02]  /*09e0*/  LEA R4, R77.reuse, R6, 0x3 ;  /* 0x000000064d047211 */ /* 0x040fe400078e18ff */
[----:B------:R-:W-:Y:S01]  /*09f0*/  SHF.R.U32.HI R12, RZ, 0x5, R0 ;  /* 0x00000005ff0c7819 */ /* 0x000fe20000011600 */
[----:B------:R1:W5:Y:S01]  /*0a00*/  LDG.E.U16 R17, desc[UR28][R10.64] ;  /* 0x0000001c0a117981 */ /* 0x000362000c1e1500 */
[----:B------:R-:W-:Y:S02]  /*0a10*/  IADD3.X R29, PT, PT, R2, R33, R76, P1, P2 ;  /* 0x00000021021d7210 */ /* 0x000fe40000fe444c */
[----:B------:R-:W-:-:S02]  /*0a20*/  LEA R2, R77, R4, 0x3 ;  /* 0x000000044d027211 */ /* 0x000fc400078e18ff */
[----:B------:R-:W-:Y:S02]  /*0a30*/  R2UR UR24, R12 ;  /* 0x000000000c1872ca */ /* 0x000fe400000e0000 */
[----:B0-----:R-:W-:-:S04]  /*0a40*/  LEA R8, R77, R2, 0x4 ;  /* 0x000000024d087211 */ /* 0x001fc800078e20ff */
[C---:B-1----:R-:W-:Y:S02]  /*0a50*/  LEA R10, R77.reuse, R8, 0x3 ;  /* 0x000000084d0a7211 */ /* 0x042fe400078e18ff */
[-C--:B------:R-:W-:Y:S02]  /*0a60*/  LEA R128, P2, R4, R103.reuse, 0x1 ;  /* 0x0000006704807211 */ /* 0x080fe400078408ff */
[C---:B------:R-:W-:Y:S02]  /*0a70*/  LEA R12, R77.reuse, R10, 0x3 ;  /* 0x0000000a4d0c7211 */ /* 0x040fe400078e18ff */
[----:B------:R-:W-:Y:S01]  /*0a80*/  LEA R130, P1, R6, R103, 0x1 ;  /* 0x0000006706827211 */ /* 0x000fe200078208ff */
[----:B------:R-:W-:Y:S01]  /*0a90*/  UIADD3 UR4, UPT, UPT, UR24, 0x18, URZ ;  /* 0x0000001818047890 */ /* 0x000fe2000fffe0ff */
[----:B------:R-:W-:Y:S02]  /*0aa0*/  LEA.HI.X.SX32 R129, R4, R29, 0x1, P2 ;  /* 0x0000001d04817211 */ /* 0x000fe400010f0eff */
[----:B------:R-:W-:-:S02]  /*0ab0*/  LEA R4, R77, R12, 0x4 ;  /* 0x0000000c4d047211 */ /* 0x000fc400078e20ff */
[----:B------:R-:W-:Y:S01]  /*0ac0*/  LEA.HI.X.SX32 R131, R6, R29, 0x1, P1 ;  /* 0x0000001d06837211 */ /* 0x000fe200008f0eff */
[C---:B------:R-:W-:Y:S01]  /*0ad0*/  IMAD R5, R77.reuse, UR4, RZ ;  /* 0x000000044d057c24 */ /* 0x040fe2000f8e02ff */
[C---:B------:R-:W-:Y:S01]  /*0ae0*/  LEA R6, R77.reuse, R4, 0x3 ;  /* 0x000000044d067211 */ /* 0x040fe200078e18ff */
[----:B------:R-:W-:Y:S01]  /*0af0*/  UIADD3 UR5, UPT, UPT, UR24, 0x38, URZ ;  /* 0x0000003818057890 */ /* 0x000fe2000fffe0ff */
[-C--:B------:R-:W-:Y:S02]  /*0b00*/  LEA R126, P1, R2, R103.reuse, 0x1 ;  /* 0x00000067027e7211 */ /* 0x080fe400078208ff */
[----:B------:R-:W-:Y:S02]  /*0b10*/  LEA R14, R77, R6, 0x3 ;  /* 0x000000064d0e7211 */ /* 0x000fe400078e18ff */
[-C--:B------:R-:W-:Y:S02]  /*0b20*/  LEA R124, P3, R5, R103.reuse, 0x1 ;  /* 0x00000067057c7211 */ /* 0x080fe400078608ff */
[----:B------:R-:W-:-:S02]  /*0b30*/  LEA R122, P2, R8, R103, 0x1 ;  /* 0x00000067087a7211 */ /* 0x000fc400078408ff */
[-C--:B------:R-:W-:Y:S01]  /*0b40*/  LEA.HI.X.SX32 R127, R2, R29.reuse, 0x1, P1 ;  /* 0x0000001d027f7211 */ /* 0x080fe200008f0eff */
[----:B------:R-:W-:Y:S01]  /*0b50*/  UIADD3 UR7, UPT, UPT, UR24, 0x58, URZ ;  /* 0x0000005818077890 */ /* 0x000fe2000fffe0ff */
[----:B------:R-:W-:Y:S01]  /*0b60*/  LEA R2, R77, R14, 0x4 ;  /* 0x0000000e4d027211 */ /* 0x000fe200078e20ff */
[----:B------:R-:W-:Y:S01]  /*0b70*/  UIADD3 UR8, UPT, UPT, UR24, 0x78, URZ ;  /* 0x0000007818087890 */ /* 0x000fe2000fffe0ff */
[----:B------:R-:W-:Y:S01]  /*0b80*/  LEA.HI.X.SX32 R125, R5, R29, 0x1, P3 ;  /* 0x0000001d057d7211 */ /* 0x000fe200018f0eff */
[----:B------:R-:W-:Y:S01]  /*0b90*/  IMAD R7, R77, UR5, RZ ;  /* 0x000000054d077c24 */ /* 0x000fe2000f8e02ff */
[----:B------:R-:W-:Y:S02]  /*0ba0*/  LEA R120, P3, R10, R103, 0x1 ;  /* 0x000000670a787211 */ /* 0x000fe400078608ff */
[----:B------:R-:W-:Y:S02]  /*0bb0*/  LEA.HI.X.SX32 R123, R8, R29, 0x1, P2 ;  /* 0x0000001d087b7211 */ /* 0x000fe400010f0eff */
[----:B------:R-:W-:-:S02]  /*0bc0*/  LEA R114, P2, R4, R103, 0x1 ;  /* 0x0000006704727211 */ /* 0x000fc400078408ff */
[C---:B------:R-:W-:Y:S01]  /*0bd0*/  LEA R8, R77.reuse, R2, 0x3 ;  /* 0x000000024d087211 */ /* 0x040fe200078e18ff */
[C---:B------:R-:W-:Y:S01]  /*0be0*/  IMAD R9, R77.reuse, UR7, RZ ;  /* 0x000000074d097c24 */ /* 0x040fe2000f8e02ff */
[----:B------:R-:W-:Y:S01]  /*0bf0*/  LEA.HI.X.SX32 R121, R10, R29, 0x1, P3 ;  /* 0x0000001d0a797211 */ /* 0x000fe200018f0eff */
[----:B------:R-:W-:Y:S01]  /*0c00*/  IMAD R11, R77, UR8, RZ ;  /* 0x000000084d0b7c24 */ /* 0x000fe2000f8e02ff */
[-C--:B------:R-:W-:Y:S02]  /*0c10*/  LEA R116, P4, R7, R103.reuse, 0x1 ;  /* 0x0000006707747211 */ /* 0x080fe400078808ff */
[-C--:B------:R-:W-:Y:S02]  /*0c20*/  LEA R118, P1, R12, R103.reuse, 0x1 ;  /* 0x000000670c767211 */ /* 0x080fe400078208ff */
[----:B------:R-:W-:Y:S02]  /*0c30*/  LEA R112, P3, R6, R103, 0x1 ;  /* 0x0000006706707211 */ /* 0x000fe400078608ff */
[----:B------:R-:W-:-:S02]  /*0c40*/  LEA.HI.X.SX32 R115, R4, R29, 0x1, P2 ;  /* 0x0000001d04737211 */ /* 0x000fc400010f0eff */
[----:B------:R-:W-:Y:S02]  /*0c50*/  LEA R4, R77, R8, 0x3 ;  /* 0x000000084d047211 */ /* 0x000fe400078e18ff */
[-C--:B------:R-:W-:Y:S02]  /*0c60*/  LEA.HI.X.SX32 R117, R7, R29.reuse, 0x1, P4 ;  /* 0x0000001d07757211 */ /* 0x080fe400020f0eff */
[-C--:B------:R-:W-:Y:S02]  /*0c70*/  LEA.HI.X.SX32 R119, R12, R29.reuse, 0x1, P1 ;  /* 0x0000001d0c777211 */ /* 0x080fe400008f0eff */
[----:B------:R-:W-:Y:S02]  /*0c80*/  LEA.HI.X.SX32 R113, R6, R29, 0x1, P3 ;  /* 0x0000001d06717211 */ /* 0x000fe400018f0eff */
[-C--:B------:R-:W-:Y:S02]  /*0c90*/  LEA R108, P5, R9, R103.reuse, 0x1 ;  /* 0x00000067096c7211 */ /* 0x080fe400078a08ff */
[----:B------:R-:W-:-:S02]  /*0ca0*/  LEA R100, P6, R11, R103, 0x1 ;  /* 0x000000670b647211 */ /* 0x000fc400078c08ff */
[-C--:B------:R-:W-:Y:S02]  /*0cb0*/  LEA R110, P1, R14, R103.reuse, 0x1 ;  /* 0x000000670e6e7211 */ /* 0x080fe400078208ff */
[-C--:B------:R-:W-:Y:S02]  /*0cc0*/  LEA R106, P2, R2, R103.reuse, 0x1 ;  /* 0x00000067026a7211 */ /* 0x080fe400078408ff */
[-C--:B------:R-:W-:Y:S02]  /*0cd0*/  LEA R104, P3, R8, R103.reuse, 0x1 ;  /* 0x0000006708687211 */ /* 0x080fe400078608ff */
[----:B------:R-:W-:Y:S02]  /*0ce0*/  LEA R102, P4, R4, R103, 0x1 ;  /* 0x0000006704667211 */ /* 0x000fe400078808ff */
[----:B------:R-:W-:Y:S02]  /*0cf0*/  R2UR UR14, R34 ;  /* 0x00000000220e72ca */ /* 0x000fe400000e0000 */
[----:B------:R-:W-:-:S02]  /*0d00*/  LEA.HI.X.SX32 R109, R9, R29, 0x1, P5 ;  /* 0x0000001d096d7211 */ /* 0x000fc400028f0eff */
[-C--:B------:R-:W-:Y:S02]  /*0d10*/  LEA.HI.X.SX32 R101, R11, R29.reuse, 0x1, P6 ;  /* 0x0000001d0b657211 */ /* 0x080fe400030f0eff */
[-C--:B------:R-:W-:Y:S02]  /*0d20*/  LEA.HI.X.SX32 R111, R14, R29.reuse, 0x1, P1 ;  /* 0x0000001d0e6f7211 */ /* 0x080fe400008f0eff */
[-C--:B------:R-:W-:Y:S02]  /*0d30*/  LEA.HI.X.SX32 R107, R2, R29.reuse, 0x1, P2 ;  /* 0x0000001d026b7211 */ /* 0x080fe400010f0eff */
[-C--:B------:R-:W-:Y:S02]  /*0d40*/  LEA.HI.X.SX32 R105, R8, R29.reuse, 0x1, P3 ;  /* 0x0000001d08697211 */ /* 0x080fe400018f0eff */
[----:B------:R-:W-:Y:S02]  /*0d50*/  LEA.HI.X.SX32 R103, R4, R29, 0x1, P4 ;  /* 0x0000001d04677211 */ /* 0x000fe400020f0eff */
[----:B------:R-:W-:Y:S01]  /*0d60*/  LOP3.LUT R74, R75, 0x20, RZ, 0x3c, !PT ;  /* 0x000000204b4a7812 */ /* 0x000fe200078e3cff */
[----:B------:R-:W-:Y:S06]  /*0d70*/  @P0 BRA `(.L_x_5) ;  /* 0x0000000000180947 */ /* 0x000fec0003800000 */
[----:B------:R-:W-:Y:S01]  /*0d80*/  ELECT P1, URZ, PT ;  /* 0x0000000000ff782f */ /* 0x000fe20003820000 */
[----:B------:R-:W-:Y:S01]  /*0d90*/  HFMA2 R2, -RZ, RZ, 0, 5.9604644775390625e-08 ;  /* 0x00000001ff027431 */ /* 0x000fe200000001ff */
[----:B------:R-:W-:Y:S01]  /*0da0*/  UMOV UR4, 0x40 ;  /* 0x0000004000047882 */ /* 0x000fe20000000000 */
[----:B------:R-:W-:Y:S01]  /*0db0*/  UVIRTCOUNT.DEALLOC.SMPOOL 0x80 ;  /* 0x000000800000784c */ /* 0x000fe20000000000 */
[----:B------:R-:W-:-:S09]  /*0dc0*/  ULEA UR4, UR6, UR4, 0x18 ;  /* 0x0000000406047291 */ /* 0x000fd2000f8ec0ff */
[----:B------:R0:W-:Y:S03]  /*0dd0*/  @P1 STS.U8 [UR4], R2 ;  /* 0x00000002ff001988 */ /* 0x0001e60008000004 */
.L_x_5:
[----:B------:R-:W-:Y:S01]  /*0de0*/  USHF.L.U32 UR4, UR24, 0x15, URZ ;  /* 0x0000001518047899 */ /* 0x000fe200080006ff */
[C---:B------:R-:W-:Y:S01]  /*0df0*/  LOP3.LUT R73, R75.reuse, 0x40, RZ, 0x3c, !PT ;  /* 0x000000404b497812 */ /* 0x040fe200078e3cff */
[----:B------:R-:W-:Y:S01]  /*0e00*/  USHF.L.U32 UR5, UR24, 0x2, URZ ;  /* 0x0000000218057899 */ /* 0x000fe200080006ff */
[----:B------:R-:W-:Y:S01]  /*0e10*/  LOP3.LUT R72, R75, 0x60, RZ, 0x3c, !PT ;  /* 0x000000604b487812 */ /* 0x000fe200078e3cff */
[----:B------:R-:W-:Y:S01]  /*0e20*/  ULOP3.LUT UR9, UR4, 0x600000, URZ, 0xc0, !UPT ;  /* 0x0060000004097892 */ /* 0x000fe2000f8ec0ff */
[----:B------:R-:W-:Y:S01]  /*0e30*/  LOP3.LUT P1, RZ, R0, 0xff, RZ, 0xc0, !PT ;  /* 0x000000ff00ff7812 */ /* 0x000fe2000782c0ff */
[----:B------:R-:W-:Y:S01]  /*0e40*/  ULOP3.LUT UR20, UR5, 0x10, URZ, 0xc0, !UPT ;  /* 0x0000001005147892 */ /* 0x000fe2000f8ec0ff */
[----:B-----5:R1:W-:Y:S01]  /*0e50*/  STS.U16 [R75+UR13], R18 ;  /* 0x000000124b007988 */ /* 0x0203e2000800040d */
[----:B------:R-:W-:Y:S01]  /*0e60*/  UMOV UR6, 0x1 ;  /* 0x0000000100067882 */ /* 0x000fe20000000000 */
[----:B------:R-:W-:Y:S01]  /*0e70*/  UIADD3 UR17, UPT, UPT, UR13, 0x8000, URZ ;  /* 0x000080000d117890 */ /* 0x000fe2000fffe0ff */
[----:B0-----:R-:W-:Y:S01]  /*0e80*/  PRMT R2, RZ, 0x7610, R2 ;  /* 0x00007610ff027816 */ /* 0x001fe20000000002 */
[----:B------:R-:W-:Y:S01]  /*0e90*/  UIADD3 UR36, UPT, UPT, UR20, UR9, UR14 ;  /* 0x0000000914247290 */ /* 0x000fe2000fffe00e */
[----:B------:R0:W-:Y:S01]  /*0ea0*/  STS.U16 [R75+UR13+0x400], R22 ;  /* 0x000400164b007988 */ /* 0x0001e2000800040d */
[----:B------:R-:W2:Y:S01]  /*0eb0*/  LDCU UR21, c[0x0][0x3f0] ;  /* 0x00007e00ff1577ac */ /* 0x000ea20008000800 */
[----:B------:R-:W-:-:S02]  /*0ec0*/  PRMT R4, RZ, 0x7610, R4 ;  /* 0x00007610ff047816 */ /* 0x000fc40000000004 */
[----:B------:R3:W-:Y:S01]  /*0ed0*/  STS.U16 [R75+UR13+0x800], R26 ;  /* 0x0008001a4b007988 */ /* 0x0007e2000800040d */
[----:B------:R-:W-:Y:S01]  /*0ee0*/  PRMT R6, RZ, 0x7610, R6 ;  /* 0x00007610ff067816 */ /* 0x000fe20000000006 */
[----:B------:R-:W-:Y:S01]  /*0ef0*/  VOTEU.ALL UP0, P1 ;  /* 0x0000000000ff7886 */ /* 0x000fe20000800000 */
[----:B------:R-:W-:Y:S01]  /*0f00*/  VOTEU.ALL UP1, P1 ;  /* 0x0000000000ff7886 */ /* 0x000fe20000820000 */
[----:B------:R4:W-:Y:S01]  /*0f10*/  STS.U16 [R75+UR13+0xc00], R30 ;  /* 0x000c001e4b007988 */ /* 0x0009e2000800040d */
[----:B------:R-:W-:Y:S02]  /*0f20*/  PRMT R8, RZ, 0x7610, R8 ;  /* 0x00007610ff087816 */ /* 0x000fe40000000008 */
[----:B------:R-:W-:-:S04]  /*0f30*/  @!UP0 UIADD3 UR4, UPT, UPT, -UR6, 0x100000, URZ ;  /* 0x0010000006048890 */ /* 0x000fc8000fffe1ff */
[----:B------:R-:W-:Y:S02]  /*0f40*/  @!UP0 USHF.L.U32 UR5, UR4, 0xb, URZ ;  /* 0x0000000b04058899 */ /* 0x000fe400080006ff */
[----:B------:R-:W-:Y:S01]  /*0f50*/  @!UP0 USHF.L.U32 UR4, UR4, 0x1, URZ ;  /* 0x0000000104048899 */ /* 0x000fe200080006ff */
[----:B------:R-:W-:Y:S01]  /*0f60*/  STS.U16 [R74+UR13+0x100], R19 ;  /* 0x000100134a007988 */ /* 0x000fe2000800040d */
[----:B------:R-:W-:Y:S02]  /*0f70*/  PRMT R10, RZ, 0x7610, R10 ;  /* 0x00007610ff0a7816 */ /* 0x000fe4000000000a */
[----:B------:R-:W-:Y:S01]  /*0f80*/  PRMT R12, RZ, 0x7610, R12 ;  /* 0x00007610ff0c7816 */ /* 0x000fe2000000000c */
[----:B------:R-:W-:Y:S01]  /*0f90*/  STS.U16 [R74+UR13+0x500], R23 ;  /* 0x000500174a007988 */ /* 0x000fe2000800040d */
[----:B------:R-:W-:Y:S02]  /*0fa0*/  PRMT R14, RZ, 0x7610, R14 ;  /* 0x00007610ff0e7816 */ /* 0x000fe4000000000e */
[----:B--2---:R-:W-:Y:S01]  /*0fb0*/  ISETP.LT.AND P2, PT, RZ, UR21, PT ;  /* 0x00000015ff007c0c */ /* 0x004fe2000bf41270 */
[----:B------:R-:W-:Y:S01]  /*0fc0*/  STS.U16 [R74+UR13+0x900], R27 ;  /* 0x0009001b4a007988 */ /* 0x000fe2000800040d */
[----:B-1----:R-:W-:-:S02]  /*0fd0*/  PRMT R18, RZ, 0x7610, R18 ;  /* 0x00007610ff127816 */ /* 0x002fc40000000012 */
[----:B0-----:R-:W-:Y:S01]  /*0fe0*/  PRMT R22, RZ, 0x7610, R22 ;  /* 0x00007610ff167816 */ /* 0x001fe20000000016 */
[----:B------:R-:W-:Y:S01]  /*0ff0*/  STS.U16 [R74+UR13+0xd00], R13 ;  /* 0x000d000d4a007988 */ /* 0x000fe2000800040d */
[----:B---3--:R-:W-:Y:S02]  /*1000*/  PRMT R26, RZ, 0x7610, R26 ;  /* 0x00007610ff1a7816 */ /* 0x008fe4000000001a */
[----:B----4-:R-:W-:Y:S01]  /*1010*/  PRMT R30, RZ, 0x7610, R30 ;  /* 0x00007610ff1e7816 */ /* 0x010fe2000000001e */
[----:B------:R0:W-:Y:S01]  /*1020*/  STS.U16 [R73+UR13+0x200], R20 ;  /* 0x0002001449007988 */ /* 0x0001e2000800040d */
[----:B------:R-:W-:-:S03]  /*1030*/  PRMT R32, RZ, 0x7610, R32 ;  /* 0x00007610ff207816 */ /* 0x000fc60000000020 */
[----:B------:R1:W-:Y:S04]  /*1040*/  STS.U16 [R73+UR13+0x600], R24 ;  /* 0x0006001849007988 */ /* 0x0003e8000800040d */
[----:B------:R2:W-:Y:S01]  /*1050*/  STS.U16 [R73+UR13+0xa00], R28 ;  /* 0x000a001c49007988 */ /* 0x0005e2000800040d */
[----:B0-----:R-:W-:-:S03]  /*1060*/  PRMT R20, RZ, 0x7610, R20 ;  /* 0x00007610ff147816 */ /* 0x001fc60000000014 */
[----:B------:R0:W-:Y:S01]  /*1070*/  STS.U16 [R73+UR13+0xe00], R16 ;  /* 0x000e001049007988 */ /* 0x0001e2000800040d */
[----:B-1----:R-:W-:-:S03]  /*1080*/  PRMT R24, RZ, 0x7610, R24 ;  /* 0x00007610ff187816 */ /* 0x002fc60000000018 */
[----:B------:R1:W-:Y:S01]  /*1090*/  STS.U16 [R72+UR13+0x300], R21 ;  /* 0x0003001548007988 */ /* 0x0003e2000800040d */
[----:B--2---:R-:W-:-:S03]  /*10a0*/  PRMT R28, RZ, 0x7610, R28 ;  /* 0x00007610ff1c7816 */ /* 0x004fc6000000001c */
[----:B------:R1:W-:Y:S01]  /*10b0*/  STS.U16 [R72+UR13+0x700], R25 ;  /* 0x0007001948007988 */ /* 0x0003e2000800040d */
[----:B0-----:R-:W-:-:S03]  /*10c0*/  PRMT R16, RZ, 0x7610, R16 ;  /* 0x00007610ff107816 */ /* 0x001fc60000000010 */
[----:B------:R1:W-:Y:S04]  /*10d0*/  STS.U16 [R72+UR13+0xb00], R15 ;  /* 0x000b000f48007988 */ /* 0x0003e8000800040d */
[----:B------:R1:W-:Y:S01]  /*10e0*/  STS.U16 [R72+UR13+0xf00], R17 ;  /* 0x000f001148007988 */ /* 0x0003e2000800040d */
[----:B------:R-:W-:Y:S01]  /*10f0*/  STTM.x16 tmem[UR36], RZ ;  /* 0x000000ff000079ed */ /* 0x000fe20008240024 */
[----:B------:R-:W0:Y:S02]  /*1100*/  FENCE.VIEW.ASYNC.T ;  /* 0x00000000000073c6 */ /* 0x000e240000000200 */
[----:B0-----:R-:W-:Y:S06]  /*1110*/  BAR.SYNC.DEFER_BLOCKING 0x0 ;  /* 0x0000000000007b1d */ /* 0x001fec0000010000 */
[----:B------:R-:W0:Y:S02]  /*1120*/  FENCE.VIEW.ASYNC.S ;  /* 0x00000000000073c6 */ /* 0x000e240000000000 */
[----:B0-----:R0:W2:Y:S02]  /*1130*/  @!UP1 SYNCS.EXCH.64 URZ, [UR17], UR4 ;  /* 0x0000000411ff95b2 */ /* 0x0010a40008000100 */
[----:B--2---:R-:W-:Y:S06]  /*1140*/  BAR.SYNC.DEFER_BLOCKING 0x0 ;  /* 0x0000000000007b1d */ /* 0x004fec0000010000 */
[----:B------:R-:W2:Y:S04]  /*1150*/  @P2 LDG.E.U16 R2, desc[UR28][R130.64] ;  /* 0x0000001c82022981 */ /* 0x000ea8000c1e1500 */
[----:B------:R-:W3:Y:S04]  /*1160*/  @P2 LDG.E.U16 R4, desc[UR28][R128.64] ;  /* 0x0000001c80042981 */ /* 0x000ee8000c1e1500 */
[----:B------:R-:W4:Y:S04]  /*1170*/  @P2 LDG.E.U16 R6, desc[UR28][R126.64] ;  /* 0x0000001c7e062981 */ /* 0x000f28000c1e1500 */
        /* <DEDUP_REMOVED lines=12> */
[----:B------:R-:W4:Y:S01]  /*1240*/  @P2 LDG.E.U16 R32, desc[UR28][R100.64] ;  /* 0x0000001c64202981 */ /* 0x000f22000c1e1500 */
[----:B0-----:R-:W-:-:S04]  /*1250*/  @!UP0 UIADD3 UR4, UPT, UPT, -UR6, 0x100000, URZ ;  /* 0x0010000006048890 */ /* 0x001fc8000fffe1ff */
[----:B------:R-:W-:Y:S02]  /*1260*/  @!UP0 USHF.L.U32 UR5, UR4, 0xb, URZ ;  /* 0x0000000b04058899 */ /* 0x000fe400080006ff */
[----:B------:R-:W-:Y:S01]  /*1270*/  @!UP0 USHF.L.U32 UR4, UR4, 0x1, URZ ;  /* 0x0000000104048899 */ /* 0x000fe200080006ff */
[----:B------:R-:W-:Y:S01]  /*1280*/  VOTEU.ALL UP1, P1 ;  /* 0x0000000000ff7886 */ /* 0x000fe20000820000 */
[----:B------:R-:W-:Y:S01]  /*1290*/  LOP3.LUT R70, R0, 0xff, RZ, 0xc0, !PT ;  /* 0x000000ff00467812 */ /* 0x000fe200078ec0ff */
[----:B------:R-:W-:Y:S01]  /*12a0*/  UIADD3 UR15, UPT, UPT, UR14, 0x20, URZ ;  /* 0x000000200e0f7890 */ /* 0x000fe2000fffe0ff */
[----:B------:R-:W-:Y:S01]  /*12b0*/  SHF.R.U32.HI R76, RZ, 0x2, R0 ;  /* 0x00000002ff4c7819 */ /* 0x000fe20000011600 */
[----:B------:R-:W-:Y:S01]  /*12c0*/  UIADD3 UR8, UPT, UPT, UR13, 0x4000, URZ ;  /* 0x000040000d087890 */ /* 0x000fe2000fffe0ff */
[----:B------:R-:W-:Y:S01]  /*12d0*/  SHF.L.U32 R71, R70, 0x1, RZ ;  /* 0x0000000146477819 */ /* 0x000fe200000006ff */
[----:B------:R-:W-:Y:S01]  /*12e0*/  UIADD3 UR16, UPT, UPT, UR9, UR15, URZ ;  /* 0x0000000f09107290 */ /* 0x000fe2000fffe0ff */
[----:B------:R-:W-:-:S02]  /*12f0*/  ISETP.EQ.U32.AND P3, PT, RZ, UR24, P2 ;  /* 0x00000018ff007c0c */ /* 0x000fc40009762070 */
[----:B------:R-:W-:Y:S01]  /*1300*/  LOP3.LUT R71, R71, 0x30, R76, 0x78, !PT ;  /* 0x0000003047477812 */ /* 0x000fe200078e784c */
[----:B------:R-:W-:Y:S01]  /*1310*/  ULEA UR16, UR20, UR16, 0x10 ;  /* 0x0000001014107291 */ /* 0x000fe2000f8e80ff */
[----:B------:R0:W1:Y:S01]  /*1320*/  @!UP1 SYNCS.EXCH.64 URZ, [UR13+0x8008], UR4 ;  /* 0x008008040dff95b2 */ /* 0x0000620008000100 */
[----:B------:R-:W-:Y:S01]  /*1330*/  VOTEU.ALL UP1, P1 ;  /* 0x0000000000ff7886 */ /* 0x000fe20000820000 */
[----:B0-----:R-:W-:-:S04]  /*1340*/  @!UP0 UIADD3 UR4, UPT, UPT, -UR6, 0x100000, URZ ;  /* 0x0010000006048890 */ /* 0x001fc8000fffe1ff */
[----:B------:R-:W-:Y:S02]  /*1350*/  @!UP0 USHF.L.U32 UR5, UR4, 0xb, URZ ;  /* 0x0000000b04058899 */ /* 0x000fe400080006ff */
[----:B------:R-:W-:Y:S01]  /*1360*/  @!UP0 USHF.L.U32 UR4, UR4, 0x1, URZ ;  /* 0x0000000104048899 */ /* 0x000fe200080006ff */
[----:B--2---:R0:W-:Y:S04]  /*1370*/  STS.U16 [R71+UR13+0x2000], R2 ;  /* 0x0020000247007988 */ /* 0x0041e8000800040d */
[----:B---3--:R0:W-:Y:S04]  /*1380*/  STS.U16 [R71+UR13+0x2200], R4 ;  /* 0x0022000447007988 */ /* 0x0081e8000800040d */
[----:B----4-:R0:W-:Y:S04]  /*1390*/  STS.U16 [R71+UR13+0x2400], R6 ;  /* 0x0024000647007988 */ /* 0x0101e8000800040d */
[----:B------:R0:W-:Y:S04]  /*13a0*/  STS.U16 [R71+UR13+0x2600], R8 ;  /* 0x0026000847007988 */ /* 0x0001e8000800040d */
        /* <DEDUP_REMOVED lines=11> */
[----:B------:R0:W-:Y:S01]  /*1460*/  STS.U16 [R71+UR13+0x3e00], R32 ;  /* 0x003e002047007988 */ /* 0x0001e2000800040d */
[----:B-1----:R1:W-:Y:S06]  /*1470*/  MEMBAR.ALL.CTA ;  /* 0x0000000000007992 */ /* 0x0023ec0000008000 */
[----:B-1----:R-:W-:Y:S04]  /*1480*/  FENCE.VIEW.ASYNC.S ;  /* 0x00000000000073c6 */ /* 0x002fe80000000000 */
[----:B------:R-:W1:Y:S02]  /*1490*/  FENCE.VIEW.ASYNC.S ;  /* 0x00000000000073c6 */ /* 0x000e640000000000 */
[----:B-1----:R0:W1:Y:S02]  /*14a0*/  @!UP1 SYNCS.EXCH.64 URZ, [UR13+0x4000], UR4 ;  /* 0x004000040dff95b2 */ /* 0x0020640008000100 */
[----:B-1----:R-:W-:Y:S06]  /*14b0*/  BAR.SYNC.DEFER_BLOCKING 0x0 ;  /* 0x0000000000007b1d */ /* 0x002fec0000010000 */
[----:B0-----:R-:W-:Y:S05]  /*14c0*/  @!P3 BRA `(.L_x_6) ;  /* 0x000000000068b947 */ /* 0x001fea0003800000 */
[----:B------:R-:W-:Y:S02]  /*14d0*/  UIADD3 UR4, UPT, UPT, UR13, 0x2000, URZ ;  /* 0x000020000d047890 */ /* 0x000fe4000fffe0ff */
[----:B------:R-:W-:Y:S02]  /*14e0*/  USHF.R.U32.HI UR5, URZ, 0x4, UR13 ;  /* 0x00000004ff057899 */ /* 0x000fe4000801160d */
[----:B------:R-:W-:Y:S02]  /*14f0*/  USHF.R.U32.HI UR6, URZ, 0x4, UR4 ;  /* 0x00000004ff067899 */ /* 0x000fe40008011604 */
[----:B------:R-:W-:Y:S02]  /*1500*/  USGXT.U32 UR4, UR5, 0xe ;  /* 0x0000000e0504789a */ /* 0x000fe40008000000 */
[----:B------:R-:W-:Y:S01]  /*1510*/  USGXT.U32 UR6, UR6, 0xe ;  /* 0x0000000e0606789a */ /* 0x000fe20008000000 */
[----:B------:R-:W-:Y:S01]  /*1520*/  UMOV UR10, 0x1000080 ;  /* 0x01000080000a7882 */ /* 0x000fe20000000000 */
[----:B------:R-:W-:Y:S01]  /*1530*/  UMOV UR11, 0x40004040 ;  /* 0x40004040000b7882 */ /* 0x000fe20000000000 */
[----:B------:R-:W-:Y:S01]  /*1540*/  UMOV UR18, 0xfffffffe ;  /* 0xfffffffe00127882 */ /* 0x000fe20000000000 */
[----:B------:R-:W-:Y:S01]  /*1550*/  UMOV UR19, 0x7fffbfdf ;  /* 0x7fffbfdf00137882 */ /* 0x000fe20000000000 */
[----:B------:R-:W-:Y:S01]  /*1560*/  UMOV UR5, URZ ;  /* 0x000000ff00057c82 */ /* 0x000fe20008000000 */
[----:B------:R-:W-:Y:S01]  /*1570*/  UMOV UR7, URZ ;  /* 0x000000ff00077c82 */ /* 0x000fe20008000000 */
[----:B------:R-:W-:-:S02]  /*1580*/  ULOP3.LUT UR22, UR4, 0x1000000, URZ, 0xfc, !UPT ;  /* 0x0100000004167892 */ /* 0x000fc4000f8efcff */
[----:B------:R-:W-:Y:S02]  /*1590*/  UIADD3.64 UR10, UPT, UPT, UR4, UR10, URZ ;  /* 0x0000000a040a7297 */ /* 0x000fe4000fffe0ff */
[----:B------:R-:W-:Y:S01]  /*15a0*/  UIADD3.64 UR18, UPT, UPT, UR6, -UR18, URZ ;  /* 0x8000001206127297 */ /* 0x000fe2000fffe0ff */
[----:B------:R-:W-:Y:S01]  /*15b0*/  UMOV UR26, 0x0 ;  /* 0x00000000001a7882 */ /* 0x000fe20000000000 */
[----:B------:R-:W-:Y:S01]  /*15c0*/  UMOV UR27, 0x8208010 ;  /* 0x08208010001b7882 */ /* 0x000fe20000000000 */
[----:B------:R-:W-:Y:S01]  /*15d0*/  UMOV UR4, UR8 ;  /* 0x0000000800047c82 */ /* 0x000fe20008000000 */
[----:B------:R-:W-:Y:S01]  /*15e0*/  UMOV UR23, 0x40004040 ;  /* 0x4000404000177882 */ /* 0x000fe20000000000 */
[----:B------:R-:W-:Y:S01]  /*15f0*/  UMOV UR7, 0x80004020 ;  /* 0x8000402000077882 */ /* 0x000fe20000000000 */
[----:B------:R-:W-:Y:S01]  /*1600*/  UMOV UR30, 0x0 ;  /* 0x00000000001e7882 */ /* 0x000fe20000000000 */
[----:B------:R-:W-:Y:S01]  /*1610*/  UMOV UR31, 0x8208010 ;  /* 0x08208010001f7882 */ /* 0x000fe20000000000 */
[----:B------:R-:W-:Y:S01]  /*1620*/  UMOV UR4, UR4 ;  /* 0x0000000400047c82 */ /* 0x000fe20008000000 */
[----:B------:R0:W-:Y:S01]  /*1630*/  UTCHMMA gdesc[UR22], gdesc[UR6], tmem[UR15], tmem[UR26], idesc[UR27], !UPT ;  /* 0x00ff1a06160075ea */ /* 0x0001e2000f80000f */
[----:B------:R0:W-:Y:S01]  /*1640*/  UTCHMMA gdesc[UR10], gdesc[UR18], tmem[UR15], tmem[UR30], idesc[UR31], UPT ;  /* 0x00ff1e120a0075ea */ /* 0x0001e2000b80000f */
[----:B------:R0:W-:Y:S01]  /*1650*/  UTCBAR [UR4], URZ ;  /* 0x000000ff040073e9 */ /* 0x0001e200080000ff */
[----:B------:R-:W-:Y:S01]  /*1660*/  NOP ;  /* 0x0000000000007918 */ /* 0x000fe20000000000 */
.L_x_6:
[----:B------:R-:W-:Y:S05]  /*1670*/  @!P2 BRA `(.L_x_7) ;  /* 0x000000000008a947 */ /* 0x000fea0003800000 */
[----:B------:R-:W1:Y:S02]  /*1680*/  SYNCS.PHASECHK.TRANS64.TRYWAIT P4, [UR13+0x4000], RZ ;  /* 0x004000ffff0075a7 */ /* 0x000e64000808110d */
[----:B-1----:R-:W-:Y:S05]  /*1690*/  @!P4 BRA `(.L_x_8) ;  /* 0x0000005c007cc947 */ /* 0x002fea0003800000 */
.L_x_7:
[----:B------:R-:W-:Y:S01]  /*16a0*/  BAR.SYNC.DEFER_BLOCKING 0x0 ;  /* 0x0000000000007b1d */ /* 0x000fe20000010000 */
[----:B------:R-:W-:Y:S02]  /*16b0*/  SHF.R.U32.HI R86, RZ, 0x1, R0 ;  /* 0x00000001ff567819 */ /* 0x000fe40000011600 */
[----:B------:R-:W-:Y:S02]  /*16c0*/  PRMT R160, RZ, 0x7610, R160 ;  /* 0x00007610ffa07816 */ /* 0x000fe400000000a0 */
[----:B------:R-:W-:Y:S01]  /*16d0*/  PRMT R158, RZ, 0x7610, R158 ;  /* 0x00007610ff9e7816 */ /* 0x000fe2000000009e */
[----:B0-----:R-:W0:Y:S02]  /*16e0*/  LDCU UR6, c[0x0][0x3a8] ;  /* 0x00007500ff0677ac */ /* 0x001e240008000800 */
[----:B------:R-:W1:Y:S01]  /*16f0*/  LDC R144, c[0x0][0x3d8] ;  /* 0x0000f600ff907b82 */ /* 0x000e620000000800 */
[----:B------:R-:W-:Y:S01]  /*1700*/  LDTM.16dp32bit_t0_t15.x64 R4, tmem[UR16] ;  /* 0x00000010000479ee */ /* 0x000fe20008b00000 */
[----:B------:R-:W0:Y:S01]  /*1710*/  LDTM.16dp32bit_t16_t31.x64 R4, tmem[UR16+0x40] ;  /* 0x00004010000479ee */ /* 0x000e220008b20000 */
[----:B------:R-:W2:Y:S05]  /*1720*/  LDCU.64 UR22, c[0x0][0x3d0] ;  /* 0x00007a00ff1677ac */ /* 0x000eaa0008000a00 */
[----:B------:R-:W3:Y:S01]  /*1730*/  LDC.64 R152, c[0x0][0x390] ;  /* 0x0000e400ff987b82 */ /* 0x000ee20000000a00 */
[----:B------:R-:W4:Y:S01]  /*1740*/  @!P1 SYNCS.CCTL.IV [UR13+0x4000] ;  /* 0x00400000ff0099b1 */ /* 0x000f22000800000d */
[----:B------:R-:W-:Y:S01]  /*1750*/  NOP ;  /* 0x0000000000007918 */ /* 0x000fe20000000000 */
[----:B--2---:R-:W-:Y:S01]  /*1760*/  UIMAD UR22, UR12, UR22, URZ ;  /* 0x000000160c1672a4 */ /* 0x004fe2000f8e02ff */
[----:B0-----:R-:W-:Y:S01]  /*1770*/  FMUL R2, R4, UR6 ;  /* 0x0000000604027c20 */ /* 0x001fe20008400000 */
[----:B------:R-:W-:Y:S01]  /*1780*/  FMUL R79, R5, UR6 ;  /* 0x00000006054f7c20 */ /* 0x000fe20008400000 */
[----:B------:R-:W-:Y:S01]  /*1790*/  FMUL R78, R6, UR6 ;  /* 0x00000006064e7c20 */ /* 0x000fe20008400000 */
[----:B------:R-:W-:Y:S01]  /*17a0*/  FMUL R80, R7, UR6 ;  /* 0x0000000607507c20 */ /* 0x000fe20008400000 */
[----:B------:R-:W-:Y:S01]  /*17b0*/  FMUL R81, R8, UR6 ;  /* 0x0000000608517c20 */ /* 0x000fe20008400000 */
[----:B------:R-:W-:-:S02]  /*17c0*/  USHF.L.U32 UR4, UR22, 0x1, URZ ;  /* 0x0000000116047899 */ /* 0x000fc400080006ff */
[----:B------:R-:W-:Y:S01]  /*17d0*/  FMNMX3 R78, R2, R79, R78, !PT ;  /* 0x0000004f024e7276 */ /* 0x000fe2000780004e */
[----:B------:R-:W-:Y:S01]  /*17e0*/  FMUL R2, R9, UR6 ;  /* 0x0000000609027c20 */ /* 0x000fe20008400000 */
[----:B------:R-:W-:Y:S02]  /*17f0*/  FMUL R79, R10, UR6 ;  /* 0x000000060a4f7c20 */ /* 0x000fe40008400000 */
[----:B------:R-:W-:Y:S01]  /*1800*/  FMNMX3 R80, R78, R80, R81, !PT ;  /* 0x000000504e507276 */ /* 0x000fe20007800051 */
[----:B------:R-:W-:Y:S01]  /*1810*/  FMUL R78, R11, UR6 ;  /* 0x000000060b4e7c20 */ /* 0x000fe20008400000 */
[----:B------:R-:W-:Y:S02]  /*1820*/  FMUL R81, R12, UR6 ;  /* 0x000000060c517c20 */ /* 0x000fe40008400000 */
[----:B------:R-:W-:Y:S01]  /*1830*/  FMNMX3 R80, R80, R2, R79, !PT ;  /* 0x0000000250507276 */ /* 0x000fe2000780004f */
[----:B------:R-:W-:Y:S01]  /*1840*/  FMUL R2, R13, UR6 ;  /* 0x000000060d027c20 */ /* 0x000fe20008400000 */
[----:B------:R-:W-:-:S02]  /*1850*/  FMUL R79, R14, UR6 ;  /* 0x000000060e4f7c20 */ /* 0x000fc40008400000 */
        /* <DEDUP_REMOVED lines=79> */
[----:B------:R-:W-:-:S03]  /*1d50*/  FMUL R78, R67, UR6 ;  /* 0x00000006434e7c20 */ /* 0x000fc60008400000 */
[----:B------:R-:W-:Y:S01]  /*1d60*/  FMNMX3 R79, R80, R2, R79, !PT ;  /* 0x00000002504f7276 */ /* 0x000fe2000780004f */
[----:B------:R-:W-:-:S03]  /*1d70*/  IMAD R2, R69, UR23, RZ ;  /* 0x0000001745027c24 */ /* 0x000fc6000f8e02ff */
[----:B------:R-:W-:Y:S01]  /*1d80*/  FMNMX R142, R78, R79, !PT ;  /* 0x0000004f4e8e7209 */ /* 0x000fe20007800000 */
[----:B-1----:R-:W-:Y:S01]  /*1d90*/  IMAD R78, R3, R144, RZ ;  /* 0x00000090034e7224 */ /* 0x002fe200078e02ff */
[C---:B------:R-:W-:Y:S01]  /*1da0*/  SHF.L.U32 R79, R2.reuse, 0x1, RZ ;  /* 0x00000001024f7819 */ /* 0x040fe200000006ff */
[----:B------:R-:W-:Y:S02]  /*1db0*/  IMAD.HI R2, R2, 0x2, RZ ;  /* 0x0000000202027827 */ /* 0x000fe400078e02ff */
[----:B------:R-:W0:Y:S01]  /*1dc0*/  SHFL.BFLY PT, R81, R142, 0x10, 0x1f ;  /* 0x0e001f008e517f89 */ /* 0x000e2200000e0000 */
[C---:B------:R-:W-:Y:S02]  /*1dd0*/  LEA R82, R144.reuse, R78, 0x1 ;  /* 0x0000004e90527211 */ /* 0x040fe400078e08ff */
[----:B---3--:R-:W-:Y:S01]  /*1de0*/  IADD3 R141, P4, P5, R79, UR4, R152 ;  /* 0x000000044f8d7c10 */ /* 0x008fe2000fd9e098 */
[----:B------:R-:W-:Y:S01]  /*1df0*/  UIMAD.WIDE UR4, UR22, 0x2, URZ ;  /* 0x00000002160478a5 */ /* 0x000fe2000f8e02ff */
[----:B------:R-:W-:-:S04]  /*1e00*/  LEA R83, R144, R82, 0x1 ;  /* 0x0000005290537211 */ /* 0x000fc800078e08ff */
[----:B------:R-:W-:Y:S02]  /*1e10*/  LEA R133, R144, R83, 0x1 ;  /* 0x0000005390857211 */ /* 0x000fe400078e08ff */
[----:B------:R-:W-:Y:S02]  /*1e20*/  IADD3.X R153, PT, PT, R2, UR5, R153, P4, P5 ;  /* 0x0000000502997c10 */ /* 0x000fe4000a7ea499 */
[----:B------:R-:W-:Y:S02]  /*1e30*/  LEA R79, R144, R133, 0x1 ;  /* 0x00000085904f7211 */ /* 0x000fe400078e08ff */
[----:B------:R-:W-:Y:S02]  /*1e40*/  LEA R98, P4, R78, R141, 0x1 ;  /* 0x0000008d4e627211 */ /* 0x000fe400078808ff */
[----:B------:R-:W-:Y:S02]  /*1e50*/  LEA R84, R144, R79, 0x1 ;  /* 0x0000004f90547211 */ /* 0x000fe400078e08ff */
[----:B------:R-:W-:-:S02]  /*1e60*/  LEA.HI.X.SX32 R99, R78, R153, 0x1, P4 ;  /* 0x000000994e637211 */ /* 0x000fc400020f0eff */
[----:B------:R-:W-:Y:S02]  /*1e70*/  LEA R89, R144, R84, 0x1 ;  /* 0x0000005490597211 */ /* 0x000fe400078e08ff */
[----:B------:R-:W-:Y:S02]  /*1e80*/  LEA R92, P4, R79, R141, 0x1 ;  /* 0x0000008d4f5c7211 */ /* 0x000fe400078808ff */
[----:B0-----:R-:W-:Y:S02]  /*1e90*/  FMNMX3 R142, R142, -INF , R81, !PT ;  /* 0xff8000008e8e7876 */ /* 0x001fe40007800051 */
[----:B------:R-:W-:Y:S02]  /*1ea0*/  LOP3.LUT R81, R76, 0x38, RZ, 0xc0, !PT ;  /* 0x000000384c517812 */ /* 0x000fe400078ec0ff */
[----:B------:R-:W-:Y:S01]  /*1eb0*/  LEA R135, R144, R89, 0x1 ;  /* 0x0000005990877211 */ /* 0x000fe200078e08ff */
[----:B------:R-:W-:Y:S01]  /*1ec0*/  FADD R80, -R142, -INF ;  /* 0xff8000008e507421 */ /* 0x000fe20000000100 */
[----:B------:R-:W-:-:S02]  /*1ed0*/  LOP3.LUT R76, R81, 0x1f, R0, 0xf8, !PT ;  /* 0x0000001f514c7812 */ /* 0x000fc400078ef800 */
[----:B------:R-:W-:Y:S01]  /*1ee0*/  LEA.HI.X.SX32 R93, R79, R153, 0x1, P4 ;  /* 0x000000994f5d7211 */ /* 0x000fe200020f0eff */
[----:B------:R-:W-:Y:S01]  /*1ef0*/  FMUL R143, R80, 1.4426950216293334961 ;  /* 0x3fb8aa3b508f7820 */ /* 0x000fe20000400000 */
[----:B------:R-:W-:Y:S02]  /*1f00*/  SHF.L.U32 R76, R76, 0x4, RZ ;  /* 0x000000044c4c7819 */ /* 0x000fe400000006ff */
[----:B------:R-:W-:Y:S02]  /*1f10*/  LEA R80, R144, R135, 0x1 ;  /* 0x0000008790507211 */ /* 0x000fe400078e08ff */
[----:B------:R-:W-:Y:S01]  /*1f20*/  LOP3.LUT R81, R76, 0x1b0, RZ, 0xc0, !PT ;  /* 0x000001b04c517812 */ /* 0x000fe200078ec0ff */
[----:B------:R-:W4:Y:S01]  /*1f30*/  MUFU.EX2 R143, R143 ;  /* 0x0000008f008f7308 */ /* 0x000f220000000800 */
[----:B------:R-:W-:Y:S02]  /*1f40*/  LEA R85, R144, R80, 0x1 ;  /* 0x0000005090557211 */ /* 0x000fe400078e08ff */
[----:B------:R-:W-:-:S02]  /*1f50*/  LOP3.LUT R2, R81, 0x40, R86, 0xf8, !PT ;  /* 0x0000004051027812 */ /* 0x000fc400078ef856 */
[----:B------:R-:W-:Y:S02]  /*1f60*/  LEA R132, R144, R85, 0x1 ;  /* 0x0000005590847211 */ /* 0x000fe400078e08ff */
[----:B------:R-:W-:Y:S02]  /*1f70*/  IADD3 R2, PT, PT, R2, UR13, RZ ;  /* 0x0000000d02027c10 */ /* 0x000fe4000fffe0ff */
[----:B------:R-:W-:Y:S02]  /*1f80*/  LEA R86, P4, R80, R141, 0x1 ;  /* 0x0000008d50567211 */ /* 0x000fe400078808ff */
[----:B------:R-:W-:Y:S01]  /*1f90*/  LEA R139, R144, R132, 0x1 ;  /* 0x00000084908b7211 */ /* 0x000fe200078e08ff */
[----:B----4-:R-:W-:Y:S01]  /*1fa0*/  STSM.16.M88 [R2+0x2000], R143 ;  /* 0x0020008f02007844 */ /* 0x010fe20000000000 */
[----:B------:R-:W-:Y:S01]  /*1fb0*/  BAR.SYNC.DEFER_BLOCKING 0x0 ;  /* 0x0000000000007b1d */ /* 0x000fe20000010000 */
[----:B------:R-:W-:Y:S02]  /*1fc0*/  LEA.HI.X.SX32 R87, R80, R153, 0x1, P4 ;  /* 0x0000009950577211 */ /* 0x000fe400020f0eff */
[----:B------:R-:W-:-:S02]  /*1fd0*/  LEA R96, P4, R82, R141, 0x1 ;  /* 0x0000008d52607211 */ /* 0x000fc400078808ff */
[----:B------:R-:W-:Y:S02]  /*1fe0*/  LEA R78, R144, R139, 0x1 ;  /* 0x0000008b904e7211 */ /* 0x000fe400078e08ff */
[----:B------:R-:W-:Y:S02]  /*1ff0*/  LEA.HI.X.SX32 R97, R82, R153, 0x1, P4 ;  /* 0x0000009952617211 */ /* 0x000fe400020f0eff */
[-C--:B------:R-:W-:Y:S02]  /*2000*/  LEA R90, P4, R84, R141.reuse, 0x1 ;  /* 0x0000008d545a7211 */ /* 0x080fe400078808ff */
[----:B------:R-:W-:Y:S02]  /*2010*/  LEA R80, P5, R78, R141, 0x1 ;  /* 0x0000008d4e507211 */ /* 0x000fe400078a08ff */
[----:B------:R-:W-:Y:S02]  /*2020*/  LEA R134, R144, R78, 0x1 ;  /* 0x0000004e90867211 */ /* 0x000fe400078e08ff */
[----:B------:R-:W-:-:S02]  /*2030*/  LEA.HI.X.SX32 R91, R84, R153, 0x1, P4 ;  /* 0x00000099545b7211 */ /* 0x000fc400020f0eff */
[----:B------:R-:W-:Y:S02]  /*2040*/  LEA.HI.X.SX32 R81, R78, R153, 0x1, P5 ;  /* 0x000000994e517211 */ /* 0x000fe400028f0eff */
[CC--:B------:R-:W-:Y:S02]  /*2050*/  LEA R84, P4, R85.reuse, R141.reuse, 0x1 ;  /* 0x0000008d55547211 */ /* 0x0c0fe400078808ff */
[----:B------:R-:W-:Y:S02]  /*2060*/  LEA R78, P5, R134, R141, 0x1 ;  /* 0x0000008d864e7211 */ /* 0x000fe400078a08ff */
[----:B------:R-:W-:Y:S01]  /*2070*/  PRMT R156, RZ, 0x7610, R156 ;  /* 0x00007610ff9c7816 */ /* 0x000fe2000000009c */
[----:B------:R-:W2:Y:S01]  /*2080*/  @P2 LDG.E.U16 R160, desc[UR28][R98.64] ;  /* 0x0000001c62a02981 */ /* 0x000ea2000c1e1500 */
[----:B------:R-:W-:Y:S02]  /*2090*/  PRMT R154, RZ, 0x7610, R154 ;  /* 0x00007610ff9a7816 */ /* 0x000fe4000000009a */
[----:B------:R-:W-:Y:S01]  /*20a0*/  LEA.HI.X.SX32 R85, R85, R153, 0x1, P4 ;  /* 0x0000009955557211 */ /* 0x000fe200020f0eff */
[----:B------:R-:W3:Y:S01]  /*20b0*/  @P2 LDG.E.U16 R158, desc[UR28][R92.64] ;  /* 0x0000001c5c9e2981 */ /* 0x000ee2000c1e1500 */
[----:B------:R-:W-:-:S02]  /*20c0*/  PRMT R145, RZ, 0x7610, R145 ;  /* 0x00007610ff917816 */ /* 0x000fc40000000091 */
[----:B------:R-:W-:Y:S01]  /*20d0*/  LEA R94, P4, R83, R141, 0x1 ;  /* 0x0000008d535e7211 */ /* 0x000fe200078808ff */
[----:B------:R-:W4:Y:S01]  /*20e0*/  @P2 LDG.E.U16 R156, desc[UR28][R86.64] ;  /* 0x0000001c569c2981 */ /* 0x000f22000c1e1500 */
[----:B------:R-:W-:Y:S02]  /*20f0*/  LEA.HI.X.SX32 R79, R134, R153, 0x1, P5 ;  /* 0x00000099864f7211 */ /* 0x000fe400028f0eff */
[----:B------:R-:W-:Y:S01]  /*2100*/  PRMT R151, RZ, 0x7610, R151 ;  /* 0x00007610ff977816 */ /* 0x000fe20000000097 */
[----:B------:R-:W5:Y:S01]  /*2110*/  @P2 LDG.E.U16 R154, desc[UR28][R80.64] ;  /* 0x0000001c509a2981 */ /* 0x000f62000c1e1500 */
[----:B------:R-:W-:Y:S02]  /*2120*/  PRMT R149, RZ, 0x7610, R149 ;  /* 0x00007610ff957816 */ /* 0x000fe40000000095 */
[----:B------:R-:W-:Y:S01]  /*2130*/  PRMT R147, RZ, 0x7610, R147 ;  /* 0x00007610ff937816 */ /* 0x000fe20000000093 */
[----:B------:R-:W5:Y:S01]  /*2140*/  @P2 LDG.E.U16 R145, desc[UR28][R78.64] ;  /* 0x0000001c4e912981 */ /* 0x000f62000c1e1500 */
[----:B------:R-:W-:-:S02]  /*2150*/  PRMT R150, RZ, 0x7610, R150 ;  /* 0x00007610ff967816 */ /* 0x000fc40000000096 */
[----:B------:R-:W-:Y:S01]  /*2160*/  LEA.HI.X.SX32 R95, R83, R153, 0x1, P4 ;  /* 0x00000099535f7211 */ /* 0x000fe200020f0eff */
[----:B------:R-:W5:Y:S01]  /*2170*/  @P2 LDG.E.U16 R151, desc[UR28][R96.64] ;  /* 0x0000001c60972981 */ /* 0x000f62000c1e1500 */
[----:B------:R-:W-:-:S03]  /*2180*/  LEA R88, P4, R89, R141, 0x1 ;  /* 0x0000008d59587211 */ /* 0x000fc600078808ff */
[----:B------:R-:W5:Y:S01]  /*2190*/  @P2 LDG.E.U16 R149, desc[UR28][R90.64] ;  /* 0x0000001c5a952981 */ /* 0x000f62000c1e1500 */
[----:B------:R-:W-:-:S03]  /*21a0*/  PRMT R146, RZ, 0x7610, R146 ;  /* 0x00007610ff927816 */ /* 0x000fc60000000092 */
[----:B------:R-:W5:Y:S01]  /*21b0*/  @P2 LDG.E.U16 R147, desc[UR28][R84.64] ;  /* 0x0000001c54932981 */ /* 0x000f62000c1e1500 */
[----:B------:R-:W-:-:S03]  /*21c0*/  LEA.HI.X.SX32 R89, R89, R153, 0x1, P4 ;  /* 0x0000009959597211 */ /* 0x000fc600020f0eff */
[----:B------:R-:W5:Y:S04]  /*21d0*/  @P2 LDG.E.U16 R150, desc[UR28][R94.64] ;  /* 0x0000001c5e962981 */ /* 0x000f68000c1e1500 */
[----:B------:R-:W5:Y:S01]  /*21e0*/  @P2 LDG.E.U16 R146, desc[UR28][R88.64] ;  /* 0x0000001c58922981 */ /* 0x000f62000c1e1500 */
[----:B------:R-:W-:Y:S02]  /*21f0*/  LEA R82, P4, R132, R141, 0x1 ;  /* 0x0000008d84527211 */ /* 0x000fe400078808ff */
[----:B------:R-:W-:Y:S02]  /*2200*/  LEA R134, R144, R134, 0x1 ;  /* 0x0000008690867211 */ /* 0x000fe400078e08ff */
[----:B------:R-:W-:Y:S02]  /*2210*/  LEA.HI.X.SX32 R83, R132, R153, 0x1, P4 ;  /* 0x0000009984537211 */ /* 0x000fe400020f0eff */
[----:B------:R-:W-:-:S04]  /*2220*/  LEA R132, P4, R133, R141, 0x1 ;  /* 0x0000008d85847211 */ /* 0x000fc800078808ff */
[----:B------:R-:W-:Y:S02]  /*2230*/  LEA.HI.X.SX32 R133, R133, R153, 0x1, P4 ;  /* 0x0000009985857211 */ /* 0x000fe400020f0eff */
[----:B------:R-:W-:Y:S02]  /*2240*/  LEA R136, P4, R134, R141, 0x1 ;  /* 0x0000008d86887211 */ /* 0x000fe400078808ff */
[----:B------:R-:W-:Y:S02]  /*2250*/  LEA R144, R144, R134, 0x1 ;  /* 0x0000008690907211 */ /* 0x000fe400078e08ff */
[----:B------:R-:W-:Y:S02]  /*2260*/  LEA.HI.X.SX32 R137, R134, R153, 0x1, P4 ;  /* 0x0000009986897211 */ /* 0x000fe400020f0eff */
[-C--:B------:R-:W-:Y:S02]  /*2270*/  LEA R140, P4, R135, R141.reuse, 0x1 ;  /* 0x0000008d878c7211 */ /* 0x080fe400078808ff */
[----:B------:R-:W-:-:S02]  /*2280*/  LEA R138, P5, R139, R141, 0x1 ;  /* 0x0000008d8b8a7211 */ /* 0x000fc400078a08ff */
[C---:B------:R-:W-:Y:S02]  /*2290*/  LEA R134, P6, R144.reuse, R141, 0x1 ;  /* 0x0000008d90867211 */ /* 0x040fe400078c08ff */
[-C--:B------:R-:W-:Y:S02]  /*22a0*/  LEA.HI.X.SX32 R141, R135, R153.reuse, 0x1, P4 ;  /* 0x00000099878d7211 */ /* 0x080fe400020f0eff */
[----:B------:R-:W-:Y:S02]  /*22b0*/  PRMT R148, RZ, 0x7610, R148 ;  /* 0x00007610ff947816 */ /* 0x000fe40000000094 */
[----:B------:R-:W-:Y:S02]  /*22c0*/  PRMT R152, RZ, 0x7610, R152 ;  /* 0x00007610ff987816 */ /* 0x000fe40000000098 */
[-C--:B------:R-:W-:Y:S02]  /*22d0*/  LEA.HI.X.SX32 R139, R139, R153.reuse, 0x1, P5 ;  /* 0x000000998b8b7211 */ /* 0x080fe400028f0eff */
[----:B------:R-:W-:Y:S01]  /*22e0*/  LEA.HI.X.SX32 R135, R144, R153, 0x1, P6 ;  /* 0x0000009990877211 */ /* 0x000fe200030f0eff */
[----:B------:R-:W5:Y:S01]  /*22f0*/  @P2 LDG.E.U16 R148, desc[UR28][R82.64] ;  /* 0x0000001c52942981 */ /* 0x000f62000c1e1500 */
[----:B------:R-:W-:-:S02]  /*2300*/  PRMT R153, RZ, 0x7610, R153 ;  /* 0x00007610ff997816 */ /* 0x000fc40000000099 */
[----:B------:R-:W-:Y:S01]  /*2310*/  PRMT R155, RZ, 0x7610, R155 ;  /* 0x00007610ff9b7816 */ /* 0x000fe2000000009b */
[----:B------:R-:W5:Y:S01]  /*2320*/  @P2 LDG.E.U16 R152, desc[UR28][R136.64] ;  /* 0x0000001c88982981 */ /* 0x000f62000c1e1500 */
[----:B------:R-:W-:Y:S02]  /*2330*/  PRMT R157, RZ, 0x7610, R157 ;  /* 0x00007610ff9d7816 */ /* 0x000fe4000000009d */
[----:B------:R-:W-:Y:S01]  /*2340*/  PRMT R159, RZ, 0x7610, R159 ;  /* 0x00007610ff9f7816 */ /* 0x000fe2000000009f */
[----:B------:R-:W5:Y:S04]  /*2350*/  @P2 LDG.E.U16 R153, desc[UR28][R132.64] ;  /* 0x0000001c84992981 */ /* 0x000f68000c1e1500 */
[----:B------:R-:W5:Y:S04]  /*2360*/  @P2 LDG.E.U16 R155, desc[UR28][R140.64] ;  /* 0x0000001c8c9b2981 */ /* 0x000f68000c1e1500 */
[----:B------:R-:W5:Y:S04]  /*2370*/  @P2 LDG.E.U16 R157, desc[UR28][R138.64] ;  /* 0x0000001c8a9d2981 */ /* 0x000f68000c1e1500 */
[----:B------:R-:W5:Y:S01]  /*2380*/  @P2 LDG.E.U16 R159, desc[UR28][R134.64] ;  /* 0x0000001c869f2981 */ /* 0x000f62000c1e1500 */
[----:B------:R-:W-:Y:S01]  /*2390*/  LOP3.LUT R76, R76, 0x1f0, RZ, 0xc0, !PT ;  /* 0x000001f04c4c7812 */ /* 0x000fe200078ec0ff */
[--C-:B------:R-:W-:Y:S01]  /*23a0*/  FFMA R4, R4, UR6, -R142.reuse ;  /* 0x0000000604047c23 */ /* 0x100fe2000800088e */
[----:B------:R-:W-:-:S03]  /*23b0*/  FFMA R5, R5, UR6, -R142 ;  /* 0x0000000605057c23 */ /* 0x000fc6000800088e */
[----:B------:R-:W0:Y:S01]  /*23c0*/  LDSM.16.M88 R144, [R76+UR13+0x2000] ;  /* 0x0020000d4c90783b */ /* 0x000e220008000000 */
[----:B------:R-:W-:Y:S01]  /*23d0*/  FMUL R4, R4, 1.4426950216293334961 ;  /* 0x3fb8aa3b04047820 */ /* 0x000fe20000400000 */
[----:B------:R-:W-:Y:S01]  /*23e0*/  BAR.SYNC.DEFER_BLOCKING 0x0 ;  /* 0x0000000000007b1d */ /* 0x000fe20000010000 */
[----:B------:R-:W-:Y:S01]  /*23f0*/  FMUL R5, R5, 1.4426950216293334961 ;  /* 0x3fb8aa3b05057820 */ /* 0x000fe20000400000 */
[--C-:B------:R-:W-:Y:S01]  /*2400*/  FFMA R6, R6, UR6, -R142.reuse ;  /* 0x0000000606067c23 */ /* 0x100fe2000800088e */
[----:B------:R-:W-:-:S03]  /*2410*/  FFMA R7, R7, UR6, -R142 ;  /* 0x0000000607077c23 */ /* 0x000fc6000800088e */
[----:B------:R-:W-:Y:S01]  /*2420*/  FMUL R6, R6, 1.4426950216293334961 ;  /* 0x3fb8aa3b06067820 */ /* 0x000fe20000400000 */
[----:B------:R-:W-:Y:S01]  /*2430*/  MUFU.EX2 R4, R4 ;  /* 0x0000000400047308 */ /* 0x000fe20000000800 */
[----:B------:R-:W-:Y:S01]  /*2440*/  FMUL R7, R7, 1.4426950216293334961 ;  /* 0x3fb8aa3b07077820 */ /* 0x000fe20000400000 */
[----:B------:R-:W-:-:S06]  /*2450*/  FFMA R8, R8, UR6, -R142 ;  /* 0x0000000608087c23 */ /* 0x000fcc000800088e */
[----:B------:R-:W1:Y:S01]  /*2460*/  MUFU.EX2 R5, R5 ;  /* 0x0000000500057308 */ /* 0x000e620000000800 */
[----:B------:R-:W-:Y:S01]  /*2470*/  FMUL R8, R8, 1.4426950216293334961 ;  /* 0x3fb8aa3b08087820 */ /* 0x000fe20000400000 */
[----:B------:R-:W-:-:S06]  /*2480*/  FFMA R9, R9, UR6, -R142 ;  /* 0x0000000609097c23 */ /* 0x000fcc000800088e */
[----:B------:R-:W0:Y:S01]  /*2490*/  MUFU.EX2 R6, R6 ;  /* 0x0000000600067308 */ /* 0x000e220000000800 */
        /* <DEDUP_REMOVED lines=27> */
[----:B------:R-:W-:Y:S01]  /*2650*/  FFMA R19, R19, UR6, -R142 ;  /* 0x0000000613137c23 */ /* 0x000fe2000800088e */
[----:B------:R-:W-:-:S06]  /*2660*/  FMUL R18, R18, 1.4426950216293334961 ;  /* 0x3fb8aa3b12127820 */ /* 0x000fcc0000400000 */
        /* <DEDUP_REMOVED lines=17> */
[----:B------:R-:W-:Y:S01]  /*2780*/  FFMA R25, R25, UR6, -R142 ;  /* 0x0000000619197c23 */ /* 0x000fe2000800088e */
[----:B--2---:R-:W-:Y:S04]  /*2790*/  STS.U16 [R75+UR13+0x2000], R160 ;  /* 0x002000a04b007988 */ /* 0x004fe8000800040d */
[----:B---3--:R-:W-:Y:S04]  /*27a0*/  STS.U16 [R75+UR13+0x2400], R158 ;  /* 0x0024009e4b007988 */ /* 0x008fe8000800040d */
[----:B----4-:R-:W-:Y:S04]  /*27b0*/  STS.U16 [R75+UR13+0x2800], R156 ;  /* 0x0028009c4b007988 */ /* 0x010fe8000800040d */
[----:B-----5:R-:W-:Y:S04]  /*27c0*/  STS.U16 [R75+UR13+0x2c00], R154 ;  /* 0x002c009a4b007988 */ /* 0x020fe8000800040d */
[----:B------:R1:W-:Y:S04]  /*27d0*/  STS.U16 [R74+UR13+0x2d00], R145 ;  /* 0x002d00914a007988 */ /* 0x0003e8000800040d */
[----:B------:R-:W-:Y:S04]  /*27e0*/  STS.U16 [R74+UR13+0x2100], R151 ;  /* 0x002100974a007988 */ /* 0x000fe8000800040d */
[----:B------:R-:W-:Y:S01]  /*27f0*/  STS.U16 [R74+UR13+0x2500], R149 ;  /* 0x002500954a007988 */ /* 0x000fe2000800040d */
[----:B-1----:R-:W-:-:S03]  /*2800*/  FADD R145, R4, R5 ;  /* 0x0000000504917221 */ /* 0x002fc60000000000 */
[----:B------:R-:W-:Y:S04]  /*2810*/  STS.U16 [R74+UR13+0x2900], R147 ;  /* 0x002900934a007988 */ /* 0x000fe8000800040d */
[----:B------:R0:W-:Y:S02]  /*2820*/  STS.U16 [R73+UR13+0x2200], R150 ;  /* 0x0022009649007988 */ /* 0x0001e4000800040d */
[----:B0-----:R-:W-:Y:S02]  /*2830*/  FADD R150, R6, R145 ;  /* 0x0000009106967221 */ /* 0x001fe40000000000 */
[----:B------:R0:W-:Y:S02]  /*2840*/  STS.U16 [R73+UR13+0x2600], R146 ;  /* 0x0026009249007988 */ /* 0x0001e4000800040d */
[----:B------:R-:W-:-:S04]  /*2850*/  FADD R145, R7, R150 ;  /* 0x0000009607917221 */ /* 0x000fc80000000000 */
[----:B0-----:R-:W-:-:S04]  /*2860*/  FADD R146, R8, R145 ;  /* 0x0000009108927221 */ /* 0x001fc80000000000 */
[----:B------:R-:W-:-:S04]  /*2870*/  FADD R145, R9, R146 ;  /* 0x0000009209917221 */ /* 0x000fc80000000000 */
[----:B------:R-:W-:-:S04]  /*2880*/  FADD R146, R10, R145 ;  /* 0x000000910a927221 */ /* 0x000fc80000000000 */
[----:B------:R-:W-:-:S04]  /*2890*/  FADD R145, R11, R146 ;  /* 0x000000920b917221 */ /* 0x000fc80000000000 */
[----:B------:R-:W-:-:S04]  /*28a0*/  FADD R146, R12, R145 ;  /* 0x000000910c927221 */ /* 0x000fc80000000000 */
[----:B------:R-:W-:-:S04]  /*28b0*/  FADD R145, R13, R146 ;  /* 0x000000920d917221 */ /* 0x000fc80000000000 */
[----:B------:R-:W-:-:S04]  /*28c0*/  FADD R146, R14, R145 ;  /* 0x000000910e927221 */ /* 0x000fc80000000000 */
[----:B------:R-:W-:-:S04]  /*28d0*/  FADD R145, R15, R146 ;  /* 0x000000920f917221 */ /* 0x000fc80000000000 */
[----:B------:R-:W-:Y:S01]  /*28e0*/  FADD R146, R16, R145 ;  /* 0x0000009110927221 */ /* 0x000fe20000000000 */
[----:B------:R-:W0:Y:S03]  /*28f0*/  MUFU.EX2 R22, R22 ;  /* 0x0000001600167308 */ /* 0x000e260000000800 */
[----:B------:R-:W-:-:S04]  /*2900*/  FADD R145, R17, R146 ;  /* 0x0000009211917221 */ /* 0x000fc80000000000 */
[----:B------:R-:W-:Y:S01]  /*2910*/  FADD R146, R18, R145 ;  /* 0x0000009112927221 */ /* 0x000fe20000000000 */
[----:B------:R-:W1:Y:S01]  /*2920*/  MUFU.EX2 R23, R23 ;  /* 0x0000001700177308 */ /* 0x000e620000000800 */
[----:B------:R-:W-:Y:S01]  /*2930*/  FMUL R25, R25, 1.4426950216293334961 ;  /* 0x3fb8aa3b19197820 */ /* 0x000fe20000400000 */
[----:B------:R-:W-:Y:S01]  /*2940*/  FFMA R26, R26, UR6, -R142 ;  /* 0x000000061a1a7c23 */ /* 0x000fe2000800088e */
[----:B------:R-:W-:Y:S01]  /*2950*/  FADD R145, R19, R146 ;  /* 0x0000009213917221 */ /* 0x000fe20000000000 */
[--C-:B------:R-:W-:Y:S02]  /*2960*/  FFMA R27, R27, UR6, -R142.reuse ;  /* 0x000000061b1b7c23 */ /* 0x100fe4000800088e */
[----:B------:R-:W-:Y:S01]  /*2970*/  FMUL R26, R26, 1.4426950216293334961 ;  /* 0x3fb8aa3b1a1a7820 */ /* 0x000fe20000400000 */
[----:B------:R-:W-:Y:S01]  /*2980*/  FADD R146, R20, R145 ;  /* 0x0000009114927221 */ /* 0x000fe20000000000 */
[----:B------:R-:W2:Y:S01]  /*2990*/  MUFU.EX2 R24, R24 ;  /* 0x0000001800187308 */ /* 0x000ea20000000800 */
[----:B------:R-:W-:Y:S01]  /*29a0*/  FMUL R27, R27, 1.4426950216293334961 ;  /* 0x3fb8aa3b1b1b7820 */ /* 0x000fe20000400000 */
[----:B------:R-:W-:Y:S01]  /*29b0*/  FFMA R28, R28, UR6, -R142 ;  /* 0x000000061c1c7c23 */ /* 0x000fe2000800088e */
[----:B------:R-:W-:-:S05]  /*29c0*/  FADD R145, R21, R146 ;  /* 0x0000009215917221 */ /* 0x000fca0000000000 */
[----:B------:R-:W3:Y:S01]  /*29d0*/  MUFU.EX2 R25, R25 ;  /* 0x0000001900197308 */ /* 0x000ee20000000800 */
[----:B0-----:R-:W-:Y:S01]  /*29e0*/  FADD R146, R22, R145 ;  /* 0x0000009116927221 */ /* 0x001fe20000000000 */
[----:B------:R-:W-:Y:S01]  /*29f0*/  FMUL R28, R28, 1.4426950216293334961 ;  /* 0x3fb8aa3b1c1c7820 */ /* 0x000fe20000400000 */
[----:B------:R-:W-:-:S05]  /*2a00*/  FFMA R29, R29, UR6, -R142 ;  /* 0x000000061d1d7c23 */ /* 0x000fca000800088e */
[----:B------:R-:W0:Y:S01]  /*2a10*/  MUFU.EX2 R26, R26 ;  /* 0x0000001a001a7308 */ /* 0x000e220000000800 */
[----:B-1----:R-:W-:Y:S01]  /*2a20*/  FADD R145, R23, R146 ;  /* 0x0000009217917221 */ /* 0x002fe20000000000 */
[----:B------:R-:W-:Y:S01]  /*2a30*/  FMUL R29, R29, 1.4426950216293334961 ;  /* 0x3fb8aa3b1d1d7820 */ /* 0x000fe20000400000 */
[----:B------:R-:W-:-:S05]  /*2a40*/  FFMA R30, R30, UR6, -R142 ;  /* 0x000000061e1e7c23 */ /* 0x000fca000800088e */
[----:B------:R-:W1:Y:S01]  /*2a50*/  MUFU.EX2 R27, R27 ;  /* 0x0000001b001b7308 */ /* 0x000e620000000800 */
[----:B--2---:R-:W-:Y:S01]  /*2a60*/  FADD R146, R24, R145 ;  /* 0x0000009118927221 */ /* 0x004fe20000000000 */
[----:B------:R-:W-:Y:S01]  /*2a70*/  FMUL R30, R30, 1.4426950216293334961 ;  /* 0x3fb8aa3b1e1e7820 */ /* 0x000fe20000400000 */
[----:B------:R-:W-:-:S05]  /*2a80*/  FFMA R31, R31, UR6, -R142 ;  /* 0x000000061f1f7c23 */ /* 0x000fca000800088e */
[----:B------:R-:W2:Y:S01]  /*2a90*/  MUFU.EX2 R28, R28 ;  /* 0x0000001c001c7308 */ /* 0x000ea20000000800 */
[----:B---3--:R-:W-:Y:S01]  /*2aa0*/  FADD R145, R25, R146 ;  /* 0x0000009219917221 */ /* 0x008fe20000000000 */
[----:B------:R-:W-:Y:S01]  /*2ab0*/  FMUL R31, R31, 1.4426950216293334961 ;  /* 0x3fb8aa3b1f1f7820 */ /* 0x000fe20000400000 */
[----:B------:R-:W-:-:S05]  /*2ac0*/  FFMA R32, R32, UR6, -R142 ;  /* 0x0000000620207c23 */ /* 0x000fca000800088e */
        /* <DEDUP_REMOVED lines=114> */
[----:B------:R-:W-:Y:S01]  /*31f0*/  FFMA R61, R61, UR6, -R142 ;  /* 0x000000063d3d7c23 */ /* 0x000fe2000800088e */
[----:B------:R-:W-:Y:S01]  /*3200*/  FMUL R60, R60, 1.4426950216293334961 ;  /* 0x3fb8aa3b3c3c7820 */ /* 0x000fe20000400000 */
[----:B------:R-:W-:-:S04]  /*3210*/  F2FP.F16.F32.PACK_AB R4, R5, R4 ;  /* 0x000000040504723e */ /* 0x000fc800000000ff */
[----:B------:R-:W0:Y:S01]  /*3220*/  MUFU.EX2 R58, R58 ;  /* 0x0000003a003a7308 */ /* 0x000e220000000800 */
[----:B------:R-:W-:Y:S02]  /*3230*/  F2FP.F16.F32.PACK_AB R5, R7, R6 ;  /* 0x000000060705723e */ /* 0x000fe400000000ff */
[----:B------:R-:W-:Y:S01]  /*3240*/  F2FP.F16.F32.PACK_AB R7, R11, R10 ;  /* 0x0000000a0b07723e */ /* 0x000fe200000000ff */
[----:B-1----:R-:W-:Y:S01]  /*3250*/  FADD R11, R55, R146 ;  /* 0x00000092370b7221 */ /* 0x002fe20000000000 */
[--C-:B------:R-:W-:Y:S01]  /*3260*/  FFMA R62, R62, UR6, -R142.reuse ;  /* 0x000000063e3e7c23 */ /* 0x100fe2000800088e */
[----:B------:R-:W-:Y:S02]  /*3270*/  FMUL R61, R61, 1.4426950216293334961 ;  /* 0x3fb8aa3b3d3d7820 */ /* 0x000fe40000400000 */
[----:B------:R-:W1:Y:S01]  /*3280*/  MUFU.EX2 R59, R59 ;  /* 0x0000003b003b7308 */ /* 0x000e620000000800 */
[----:B------:R-:W-:Y:S02]  /*3290*/  F2FP.F16.F32.PACK_AB R6, R9, R8 ;  /* 0x000000080906723e */ /* 0x000fe400000000ff */
[----:B------:R-:W-:Y:S01]  /*32a0*/  F2FP.F16.F32.PACK_AB R8, R13, R12 ;  /* 0x0000000c0d08723e */ /* 0x000fe200000000ff */
[----:B--2---:R-:W-:Y:S01]  /*32b0*/  FADD R12, R56, R11 ;  /* 0x0000000b380c7221 */ /* 0x004fe20000000000 */
[----:B------:R-:W-:Y:S01]  /*32c0*/  FFMA R63, R63, UR6, -R142 ;  /* 0x000000063f3f7c23 */ /* 0x000fe2000800088e */
[----:B------:R-:W-:-:S02]  /*32d0*/  FMUL R62, R62, 1.4426950216293334961 ;  /* 0x3fb8aa3b3e3e7820 */ /* 0x000fc40000400000 */
[----:B------:R-:W2:Y:S01]  /*32e0*/  MUFU.EX2 R60, R60 ;  /* 0x0000003c003c7308 */ /* 0x000ea20000000800 */
[----:B------:R-:W-:Y:S01]  /*32f0*/  F2FP.F16.F32.PACK_AB R9, R15, R14 ;  /* 0x0000000e0f09723e */ /* 0x000fe200000000ff */
[----:B---3--:R-:W-:Y:S01]  /*3300*/  FADD R15, R57, R12 ;  /* 0x0000000c390f7221 */ /* 0x008fe20000000000 */
[----:B------:R-:W-:Y:S01]  /*3310*/  FFMA R64, R64, UR6, -R142 ;  /* 0x0000000640407c23 */ /* 0x000fe2000800088e */
[----:B------:R-:W-:-:S04]  /*3320*/  FMUL R63, R63, 1.4426950216293334961 ;  /* 0x3fb8aa3b3f3f7820 */ /* 0x000fc80000400000 */
[----:B------:R-:W3:Y:S01]  /*3330*/  MUFU.EX2 R61, R61 ;  /* 0x0000003d003d7308 */ /* 0x000ee20000000800 */
[----:B------:R-:W-:Y:S01]  /*3340*/  F2FP.F16.F32.PACK_AB R10, R17, R16 ;  /* 0x00000010110a723e */ /* 0x000fe200000000ff */
[----:B0-----:R-:W-:Y:S01]  /*3350*/  FADD R16, R58, R15 ;  /* 0x0000000f3a107221 */ /* 0x001fe20000000000 */
[----:B------:R-:W-:Y:S01]  /*3360*/  FFMA R65, R65, UR6, -R142 ;  /* 0x0000000641417c23 */ /* 0x000fe2000800088e */
[----:B------:R-:W-:-:S04]  /*3370*/  FMUL R64, R64, 1.4426950216293334961 ;  /* 0x3fb8aa3b40407820 */ /* 0x000fc80000400000 */
[----:B------:R-:W0:Y:S01]  /*3380*/  MUFU.EX2 R62, R62 ;  /* 0x0000003e003e7308 */ /* 0x000e220000000800 */
[----:B------:R-:W-:Y:S01]  /*3390*/  F2FP.F16.F32.PACK_AB R11, R19, R18 ;  /* 0x00000012130b723e */ /* 0x000fe200000000ff */
[----:B-1----:R-:W-:Y:S01]  /*33a0*/  FADD R19, R59, R16 ;  /* 0x000000103b137221 */ /* 0x002fe20000000000 */
[----:B------:R-:W-:Y:S01]  /*33b0*/  FMUL R65, R65, 1.4426950216293334961 ;  /* 0x3fb8aa3b41417820 */ /* 0x000fe20000400000 */
[----:B------:R-:W-:-:S04]  /*33c0*/  FFMA R66, R66, UR6, -R142 ;  /* 0x0000000642427c23 */ /* 0x000fc8000800088e */
[----:B------:R-:W1:Y:S01]  /*33d0*/  MUFU.EX2 R63, R63 ;  /* 0x0000003f003f7308 */ /* 0x000e620000000800 */
[----:B------:R-:W-:Y:S01]  /*33e0*/  F2FP.F16.F32.PACK_AB R12, R21, R20 ;  /* 0x00000014150c723e */ /* 0x000fe200000000ff */
[----:B--2---:R-:W-:Y:S01]  /*33f0*/  FADD R20, R60, R19 ;  /* 0x000000133c147221 */ /* 0x004fe20000000000 */
[----:B------:R-:W-:Y:S01]  /*3400*/  FFMA R67, R67, UR6, -R142 ;  /* 0x0000000643437c23 */ /* 0x000fe2000800088e */
[----:B------:R-:W-:-:S04]  /*3410*/  F2FP.F16.F32.PACK_AB R13, R23, R22 ;  /* 0x00000016170d723e */ /* 0x000fc800000000ff */
[----:B------:R-:W2:Y:S01]  /*3420*/  MUFU.EX2 R64, R64 ;  /* 0x0000004000407308 */ /* 0x000ea20000000800 */
[----:B------:R-:W-:Y:S01]  /*3430*/  FMUL R66, R66, 1.4426950216293334961 ;  /* 0x3fb8aa3b42427820 */ /* 0x000fe20000400000 */
[----:B---3--:R-:W-:Y:S01]  /*3440*/  FADD R23, R61, R20 ;  /* 0x000000143d177221 */ /* 0x008fe20000000000 */
[----:B------:R-:W-:Y:S01]  /*3450*/  F2FP.F16.F32.PACK_AB R19, R35, R34 ;  /* 0x000000222313723e */ /* 0x000fe200000000ff */
[----:B------:R-:W-:-:S04]  /*3460*/  FMUL R67, R67, 1.4426950216293334961 ;  /* 0x3fb8aa3b43437820 */ /* 0x000fc80000400000 */
[----:B------:R-:W3:Y:S01]  /*3470*/  MUFU.EX2 R65, R65 ;  /* 0x0000004100417308 */ /* 0x000ee20000000800 */
[----:B------:R-:W-:Y:S01]  /*3480*/  F2FP.F16.F32.PACK_AB R14, R25, R24 ;  /* 0x00000018190e723e */ /* 0x000fe200000000ff */
[----:B0-----:R-:W-:Y:S01]  /*3490*/  FADD R24, R62, R23 ;  /* 0x000000173e187221 */ /* 0x001fe20000000000 */
[----:B------:R-:W-:-:S05]  /*34a0*/  F2FP.F16.F32.PACK_AB R20, R37, R36 ;  /* 0x000000242514723e */ /* 0x000fca00000000ff */
[----:B------:R-:W0:Y:S01]  /*34b0*/  MUFU.EX2 R35, R66 ;  /* 0x0000004200237308 */ /* 0x000e220000000800 */
[----:B------:R-:W-:Y:S01]  /*34c0*/  F2FP.F16.F32.PACK_AB R15, R27, R26 ;  /* 0x0000001a1b0f723e */ /* 0x000fe200000000ff */
[----:B-1----:R-:W-:Y:S01]  /*34d0*/  FADD R27, R63, R24 ;  /* 0x000000183f1b7221 */ /* 0x002fe20000000000 */
[----:B------:R-:W-:-:S05]  /*34e0*/  F2FP.F16.F32.PACK_AB R17, R31, R30 ;  /* 0x0000001e1f11723e */ /* 0x000fca00000000ff */
[----:B------:R-:W1:Y:S01]  /*34f0*/  MUFU.EX2 R36, R67 ;  /* 0x0000004300247308 */ /* 0x000e620000000800 */
[----:B--2---:R-:W-:Y:S01]  /*3500*/  FADD R30, R64, R27 ;  /* 0x0000001b401e7221 */ /* 0x004fe20000000000 */
[----:B------:R-:W-:-:S03]  /*3510*/  F2FP.F16.F32.PACK_AB R18, R33, R32 ;  /* 0x000000202112723e */ /* 0x000fc600000000ff */
[----:B---3--:R-:W-:Y:S01]  /*3520*/  FADD R32, R65, R30 ;  /* 0x0000001e41207221 */ /* 0x008fe20000000000 */
[----:B------:R-:W-:-:S03]  /*3530*/  UIADD3 UR18, UPT, UPT, UR14, 0xa0, URZ ;  /* 0x000000a00e127890 */ /* 0x000fc6000fffe0ff */
[----:B0-----:R-:W-:Y:S01]  /*3540*/  FADD R33, R35, R32 ;  /* 0x0000002023217221 */ /* 0x001fe20000000000 */
[----:B------:R-:W-:Y:S01]  /*3550*/  UIADD3 UR22, UPT, UPT, UR9, UR18, URZ ;  /* 0x0000001209167290 */ /* 0x000fe2000fffe0ff */
[----:B------:R0:W-:Y:S01]  /*3560*/  STS.U16 [R73+UR13+0x2a00], R148 ;  /* 0x002a009449007988 */ /* 0x0001e2000800040d */
[----:B------:R-:W-:Y:S01]  /*3570*/  UIADD3 UR19, UPT, UPT, UR21, -0x80, URZ ;  /* 0xffffff8015137890 */ /* 0x000fe2000fffe0ff */
[C---:B-1----:R-:W-:Y:S02]  /*3580*/  FADD R37, R36.reuse, R33 ;  /* 0x0000002124257221 */ /* 0x042fe40000000000 */
[----:B------:R0:W-:Y:S01]  /*3590*/  STS.U16 [R73+UR13+0x2e00], R152 ;  /* 0x002e009849007988 */ /* 0x0001e2000800040d */
[----:B------:R-:W-:Y:S01]  /*35a0*/  F2FP.F16.F32.PACK_AB R35, R36, R35 ;  /* 0x000000232423723e */ /* 0x000fe200000000ff */
[----:B------:R-:W-:Y:S02]  /*35b0*/  ULEA UR22, UR20, UR22, 0x10 ;  /* 0x0000001614167291 */ /* 0x000fe4000f8e80ff */
[----:B------:R0:W-:Y:S01]  /*35c0*/  STS.U16 [R72+UR13+0x2300], R153 ;  /* 0x0023009948007988 */ /* 0x0001e2000800040d */
[----:B------:R-:W-:-:S03]  /*35d0*/  F2FP.F16.F32.PACK_AB R16, R29, R28 ;  /* 0x0000001c1d10723e */ /* 0x000fc600000000ff */
[----:B------:R0:W-:Y:S01]  /*35e0*/  STS.U16 [R72+UR13+0x2700], R155 ;  /* 0x0027009b48007988 */ /* 0x0001e2000800040d */
[----:B------:R-:W-:-:S03]  /*35f0*/  F2FP.F16.F32.PACK_AB R21, R39, R38 ;  /* 0x000000262715723e */ /* 0x000fc600000000ff */
[----:B------:R0:W-:Y:S01]  /*3600*/  STS.U16 [R72+UR13+0x2b00], R157 ;  /* 0x002b009d48007988 */ /* 0x0001e2000800040d */
[----:B------:R-:W-:-:S03]  /*3610*/  F2FP.F16.F32.PACK_AB R22, R41, R40 ;  /* 0x000000282916723e */ /* 0x000fc600000000ff */
[----:B------:R0:W-:Y:S01]  /*3620*/  STS.U16 [R72+UR13+0x2f00], R159 ;  /* 0x002f009f48007988 */ /* 0x0001e2000800040d */
[----:B------:R-:W-:-:S03]  /*3630*/  F2FP.F16.F32.PACK_AB R23, R43, R42 ;  /* 0x0000002a2b17723e */ /* 0x000fc600000000ff */
[----:B------:R0:W1:Y:S01]  /*3640*/  SHFL.BFLY PT, R36, R37, 0x10, 0x1f ;  /* 0x0e001f0025247f89 */ /* 0x00006200000e0000 */
[----:B------:R-:W-:Y:S02]  /*3650*/  F2FP.F16.F32.PACK_AB R24, R45, R44 ;  /* 0x0000002c2d18723e */ /* 0x000fe400000000ff */
[----:B------:R-:W-:Y:S02]  /*3660*/  F2FP.F16.F32.PACK_AB R25, R47, R46 ;  /* 0x0000002e2f19723e */ /* 0x000fe400000000ff */
[----:B------:R-:W-:Y:S02]  /*3670*/  F2FP.F16.F32.PACK_AB R26, R49, R48 ;  /* 0x00000030311a723e */ /* 0x000fe400000000ff */
[----:B------:R-:W-:Y:S02]  /*3680*/  F2FP.F16.F32.PACK_AB R27, R51, R50 ;  /* 0x00000032331b723e */ /* 0x000fe400000000ff */
[----:B------:R-:W-:Y:S02]  /*3690*/  F2FP.F16.F32.PACK_AB R28, R53, R52 ;  /* 0x00000034351c723e */ /* 0x000fe400000000ff */
[----:B------:R-:W-:-:S02]  /*36a0*/  F2FP.F16.F32.PACK_AB R29, R55, R54 ;  /* 0x00000036371d723e */ /* 0x000fc400000000ff */
[----:B------:R-:W-:Y:S02]  /*36b0*/  F2FP.F16.F32.PACK_AB R30, R57, R56 ;  /* 0x00000038391e723e */ /* 0x000fe400000000ff */
[----:B------:R-:W-:Y:S02]  /*36c0*/  F2FP.F16.F32.PACK_AB R31, R59, R58 ;  /* 0x0000003a3b1f723e */ /* 0x000fe400000000ff */
[----:B------:R-:W-:Y:S02]  /*36d0*/  F2FP.F16.F32.PACK_AB R32, R61, R60 ;  /* 0x0000003c3d20723e */ /* 0x000fe400000000ff */
[----:B------:R-:W-:Y:S02]  /*36e0*/  F2FP.F16.F32.PACK_AB R33, R63, R62 ;  /* 0x0000003e3f21723e */ /* 0x000fe400000000ff */
[----:B------:R-:W-:Y:S01]  /*36f0*/  F2FP.F16.F32.PACK_AB R34, R65, R64 ;  /* 0x000000404122723e */ /* 0x000fe200000000ff */
[----:B0-----:R-:W-:Y:S06]  /*3700*/  @!P2 BRA `(.L_x_9) ;  /* 0x000000000008a947 */ /* 0x001fec0003800000 */
[----:B------:R0:W-:Y:S01]  /*3710*/  STTM.16dp32bit_t0_t15.x32 tmem[UR22], R4 ;  /* 0x00000004000079ed */ /* 0x0001e20008a80016 */
[----:B------:R0:W-:Y:S02]  /*3720*/  STTM.16dp32bit_t16_t31.x32 tmem[UR22+0x20], R4 ;  /* 0x00002004000079ed */ /* 0x0001e40008aa0016 */
.L_x_9:
[----:B------:R-:W2:Y:S02]  /*3730*/  FENCE.VIEW.ASYNC.T ;  /* 0x00000000000073c6 */ /* 0x000ea40000000200 */
[----:B--2---:R-:W-:Y:S06]  /*3740*/  BAR.SYNC.DEFER_BLOCKING 0x0 ;  /* 0x0000000000007b1d */ /* 0x004fec0000010000 */
[----:B0-----:R-:W0:Y:S01]  /*3750*/  LDTM.x16 R4, tmem[UR36] ;  /* 0x00000024000479ee */ /* 0x001e220008240000 */
[----:B------:R-:W-:Y:S01]  /*3760*/  NOP ;  /* 0x0000000000007918 */ /* 0x000fe20000000000 */
[----:B------:R-:W-:Y:S05]  /*3770*/  @!P2 BRA `(.L_x_10) ;  /* 0x000000000044a947 */ /* 0x000fea0003800000 */
[C---:B0-----:R-:W-:Y:S01]  /*3780*/  FMUL R4, R144.reuse, R4 ;  /* 0x0000000490047220 */ /* 0x041fe20000400000 */
[C---:B------:R-:W-:Y:S01]  /*3790*/  FMUL R5, R144.reuse, R5 ;  /* 0x0000000590057220 */ /* 0x040fe20000400000 */
        /* <DEDUP_REMOVED lines=13> */
[----:B------:R-:W-:-:S04]  /*3870*/  FMUL R19, R144, R19 ;  /* 0x0000001390137220 */ /* 0x000fc80000400000 */
[----:B------:R2:W-:Y:S03]  /*3880*/  STTM.x16 tmem[UR36], R4 ;  /* 0x00000004000079ed */ /* 0x0005e60008240024 */
.L_x_10:
[----:B0-----:R-:W0:Y:S02]  /*3890*/  FENCE.VIEW.ASYNC.T ;  /* 0x00000000000073c6 */ /* 0x001e240000000200 */
[----:B0-----:R-:W-:Y:S01]  /*38a0*/  BAR.SYNC.DEFER_BLOCKING 0x0 ;  /* 0x0000000000007b1d */ /* 0x001fe20000010000 */
[----:B-1----:R-:W-:Y:S01]  /*38b0*/  FADD R36, R37, R36 ;  /* 0x0000002425247221 */ /* 0x002fe20000000000 */
[----:B------:R-:W-:-:S03]  /*38c0*/  UISETP.GE.AND UP1, UPT, UR19, 0x1, UPT ;  /* 0x000000011300788c */ /* 0x000fc6000bf26270 */
[----:B------:R-:W-:Y:S01]  /*38d0*/  FADD R36, R143, R36 ;  /* 0x000000248f247221 */ /* 0x000fe20000000000 */
[----:B------:R0:W-:Y:S06]  /*38e0*/  MEMBAR.ALL.CTA ;  /* 0x0000000000007992 */ /* 0x0001ec0000008000 */
[----:B0-----:R-:W0:Y:S02]  /*38f0*/  FENCE.VIEW.ASYNC.S ;  /* 0x00000000000073c6 */ /* 0x001e240000000000 */
[----:B0-----:R-:W-:Y:S06]  /*3900*/  BAR.SYNC.DEFER_BLOCKING 0x0 ;  /* 0x0000000000007b1d */ /* 0x001fec0000010000 */
[----:B------:R-:W-:Y:S05]  /*3910*/  @!P3 BRA `(.L_x_11) ;  /* 0x0000000000c4b947 */ /* 0x000fea0003800000 */
[----:B------:R-:W-:Y:S01]  /*3920*/  UIADD3 UR5, UPT, UPT, UR13, 0x2000, URZ ;  /* 0x000020000d057890 */ /* 0x000fe2000fffe0ff */
[----:B------:R-:W-:Y:S01]  /*3930*/  UMOV UR4, URZ ;  /* 0x000000ff00047c82 */ /* 0x000fe20008000000 */
[----:B------:R-:W-:Y:S02]  /*3940*/  UIADD3 UR9, UPT, UPT, UR14, 0xa8, URZ ;  /* 0x000000a80e097890 */ /* 0x000fe4000fffe0ff */
[----:B------:R-:W-:Y:S02]  /*3950*/  USHF.R.U32.HI UR5, URZ, 0x4, UR5 ;  /* 0x00000004ff057899 */ /* 0x000fe40008011605 */
[----:B------:R-:W-:Y:S02]  /*3960*/  UIADD3 UR25, UPT, UPT, UR14, 0xb0, URZ ;  /* 0x000000b00e197890 */ /* 0x000fe4000fffe0ff */
[----:B------:R-:W-:Y:S02]  /*3970*/  USGXT.U32 UR6, UR5, 0xe ;  /* 0x0000000e0506789a */ /* 0x000fe40008000000 */
[----:B------:R-:W-:-:S02]  /*3980*/  UIADD3 UR37, UPT, UPT, UR14, 0xb8, URZ ;  /* 0x000000b80e257890 */ /* 0x000fc4000fffe0ff */
[----:B------:R-:W-:Y:S01]  /*3990*/  UIADD3 UR38, UP2, UPT, UR6, 0x2, URZ ;  /* 0x0000000206267890 */ /* 0x000fe2000ff5e0ff */
[----:B------:R-:W-:Y:S01]  /*39a0*/  UMOV UR5, URZ ;  /* 0x000000ff00057c82 */ /* 0x000fe20008000000 */
[----:B------:R-:W-:Y:S02]  /*39b0*/  UIADD3 UR54, UPT, UPT, UR14, 0xc0, URZ ;  /* 0x000000c00e367890 */ /* 0x000fe4000fffe0ff */
[----:B------:R-:W-:Y:S02]  /*39c0*/  UIADD3.X UR39, UPT, UPT, UR4, 0x40004040, URZ, UP2, !UPT ;  /* 0x4000404004277890 */ /* 0x000fe400097fe4ff */
[----:B------:R-:W-:Y:S01]  /*39d0*/  UIADD3 UR55, UPT, UPT, UR14, 0xc8, URZ ;  /* 0x000000c80e377890 */ /* 0x000fe2000fffe0ff */
[----:B------:R-:W-:Y:S01]  /*39e0*/  UMOV UR4, UR17 ;  /* 0x0000001100047c82 */ /* 0x000fe20008000000 */
[----:B------:R-:W-:Y:S01]  /*39f0*/  UIADD3.64 UR44, UPT, UPT, UR38, 0x4, URZ ;  /* 0x00000004262c7897 */ /* 0x000fe2000fffe0ff */
[----:B------:R-:W-:Y:S01]  /*3a00*/  UMOV UR58, UR4 ;  /* 0x00000004003a7c82 */ /* 0x000fe20008000000 */
[----:B------:R-:W-:-:S02]  /*3a10*/  UIADD3.64 UR4, UPT, UPT, UR38, 0x2, URZ ;  /* 0x0000000226047897 */ /* 0x000fc4000fffe0ff */
[----:B------:R-:W-:Y:S02]  /*3a20*/  UIADD3.64 UR46, UPT, UPT, UR38, 0xfe, URZ ;  /* 0x000000fe262e7897 */ /* 0x000fe4000fffe0ff */
[----:B------:R-:W-:Y:S02]  /*3a30*/  UIADD3.64 UR48, UPT, UPT, UR38, 0x100, URZ ;  /* 0x0000010026307897 */ /* 0x000fe4000fffe0ff */
[----:B------:R-:W-:Y:S02]  /*3a40*/  UIADD3 UR56, UPT, UPT, UR14, 0xd0, URZ ;  /* 0x000000d00e387890 */ /* 0x000fe4000fffe0ff */
[----:B------:R-:W-:Y:S01]  /*3a50*/  UIADD3.64 UR50, UPT, UPT, UR38, 0x102, URZ ;  /* 0x0000010226327897 */ /* 0x000fe2000fffe0ff */
[----:B------:R-:W-:Y:S01]  /*3a60*/  UMOV UR26, 0x0 ;  /* 0x00000000001a7882 */ /* 0x000fe20000000000 */
[----:B------:R-:W-:Y:S01]  /*3a70*/  UMOV UR27, 0x8080010 ;  /* 0x08080010001b7882 */ /* 0x000fe20000000000 */
[----:B------:R-:W-:Y:S02]  /*3a80*/  UIADD3 UR57, UPT, UPT, UR14, 0xd8, URZ ;  /* 0x000000d80e397890 */ /* 0x000fe4000fffe0ff */
[----:B------:R-:W-:Y:S01]  /*3a90*/  UIADD3.64 UR52, UPT, UPT, UR38, 0x104, URZ ;  /* 0x0000010426347897 */ /* 0x000fe2000fffe0ff */
[----:B------:R-:W-:Y:S01]  /*3aa0*/  UMOV UR7, 0x40004040 ;  /* 0x4000404000077882 */ /* 0x000fe20000000000 */
[----:B------:R-:W-:Y:S01]  /*3ab0*/  UMOV UR20, 0x0 ;  /* 0x0000000000147882 */ /* 0x000fe20000000000 */
[----:B------:R-:W-:Y:S01]  /*3ac0*/  UMOV UR21, 0x8080010 ;  /* 0x0808001000157882 */ /* 0x000fe20000000000 */
[----:B------:R-:W-:Y:S01]  /*3ad0*/  UMOV UR10, 0x0 ;  /* 0x00000000000a7882 */ /* 0x000fe20000000000 */
[----:B------:R-:W-:Y:S01]  /*3ae0*/  UMOV UR11, 0x8080010 ;  /* 0x08080010000b7882 */ /* 0x000fe20000000000 */
[----:B------:R0:W-:Y:S01]  /*3af0*/  UTCHMMA tmem[UR18], gdesc[UR6], tmem[UR14], tmem[UR26], idesc[UR27], UPT ;  /* 0x00ff1a06120079ea */ /* 0x0001e2000b80000e */
        /* <DEDUP_REMOVED lines=15> */
[----:B------:R0:W-:Y:S01]  /*3bf0*/  UTCHMMA tmem[UR56], gdesc[UR50], tmem[UR14], tmem[UR40], idesc[UR41], UPT ;  /* 0x00ff2832380079ea */ /* 0x0001e2000b80000e */
[----:B------:R0:W-:Y:S01]  /*3c00*/  UTCHMMA tmem[UR57], gdesc[UR52], tmem[UR14], tmem[UR42], idesc[UR43], UPT ;  /* 0x00ff2a34390079ea */ /* 0x0001e2000b80000e */
[----:B------:R0:W-:Y:S01]  /*3c10*/  UTCBAR [UR58], URZ ;  /* 0x000000ff3a0073e9 */ /* 0x0001e200080000ff */
[----:B------:R-:W-:Y:S01]  /*3c20*/  NOP ;  /* 0x0000000000007918 */ /* 0x000fe20000000000 */
.L_x_11:
[----:B------:R-:W-:Y:S01]  /*3c30*/  FSEL R142, R142, -INF , P2 ;  /* 0xff8000008e8e7808 */ /* 0x000fe20001000000 */
[----:B0-----:R-:W-:Y:S01]  /*3c40*/  UMOV UR9, URZ ;  /* 0x000000ff00097c82 */ /* 0x001fe20008000000 */
[----:B------:R-:W-:Y:S01]  /*3c50*/  FSEL R143, R36, 1, P2 ;  /* 0x3f800000248f7808 */ /* 0x000fe20001000000 */
[----:B------:R-:W-:Y:S06]  /*3c60*/  BRA.U !UP1, `(.L_x_12) ;  /* 0x0000002909007547 */ /* 0x000fec000b800000 */
[----:B------:R-:W-:Y:S01]  /*3c70*/  UIADD3 UR4, UPT, UPT, UR13, 0x6000, URZ ;  /* 0x000060000d047890 */ /* 0x000fe2000fffe0ff */
[----:B------:R-:W-:Y:S01]  /*3c80*/  SHF.L.U32 R144, R77, 0x7, RZ ;  /* 0x000000074d907819 */ /* 0x000fe200000006ff */
[----:B------:R-:W-:Y:S01]  /*3c90*/  UISETP.NE.U32.AND UP1, UPT, UR24, URZ, UPT ;  /* 0x000000ff1800728c */ /* 0x000fe2000bf25070 */
[----:B------:R-:W-:Y:S01]  /*3ca0*/  HFMA2 R146, -RZ, RZ, 0, 0 ;  /* 0x00000000ff927431 */ /* 0x000fe200000001ff */
[----:B------:R-:W-:Y:S01]  /*3cb0*/  USHF.R.U32.HI UR4, URZ, 0x4, UR4 ;  /* 0x00000004ff047899 */ /* 0x000fe20008011604 */
[----:B------:R-:W-:Y:S01]  /*3cc0*/  MOV R147, R142 ;  /* 0x0000008e00937202 */ /* 0x000fe20000000f00 */
[----:B------:R-:W-:Y:S01]  /*3cd0*/  USHF.R.U32.HI UR26, URZ, 0x4, UR13 ;  /* 0x00000004ff1a7899 */ /* 0x000fe2000801160d */
[----:B------:R-:W-:Y:S01]  /*3ce0*/  MOV R145, R144 ;  /* 0x0000009000917202 */ /* 0x000fe20000000f00 */
[----:B------:R-:W-:Y:S02]  /*3cf0*/  USGXT.U32 UR24, UR4, 0xe ;  /* 0x0000000e0418789a */ /* 0x000fe40008000000 */
[----:B------:R-:W-:-:S02]  /*3d00*/  USHF.L.U32 UR23, UR23, 0x7, URZ ;  /* 0x0000000717177899 */ /* 0x000fc400080006ff */
[----:B------:R-:W-:Y:S02]  /*3d10*/  USHF.R.U32.HI UR8, URZ, 0x4, UR8 ;  /* 0x00000004ff087899 */ /* 0x000fe40008011608 */
[----:B------:R-:W-:Y:S02]  /*3d20*/  USGXT.U32 UR26, UR26, 0xe ;  /* 0x0000000e1a1a789a */ /* 0x000fe40008000000 */
[----:B------:R-:W-:Y:S01]  /*3d30*/  UIADD3 UR40, UP2, UPT, UR24, 0x2, URZ ;  /* 0x0000000218287890 */ /* 0x000fe2000ff5e0ff */
[----:B------:R-:W-:Y:S01]  /*3d40*/  MOV R77, UR23 ;  /* 0x00000017004d7c02 */ /* 0x000fe20008000f00 */
[----:B------:R-:W-:Y:S01]  /*3d50*/  UMOV UR5, URZ ;  /* 0x000000ff00057c82 */ /* 0x000fe20008000000 */
[----:B------:R-:W-:Y:S02]  /*3d60*/  USGXT.U32 UR4, UR8, 0xe ;  /* 0x0000000e0804789a */ /* 0x000fe40008000000 */
[----:B------:R-:W-:Y:S02]  /*3d70*/  UIADD3 UR38, UP3, UPT, UR26, 0x1000080, URZ ;  /* 0x010000801a267890 */ /* 0x000fe4000ff7e0ff */
[----:B------:R-:W-:Y:S01]  /*3d80*/  UIADD3.X UR41, UPT, UPT, UR5, 0x40004040, URZ, UP2, !UPT ;  /* 0x4000404005297890 */ /* 0x000fe200097fe4ff */
[----:B------:R-:W-:Y:S01]  /*3d90*/  UMOV UR6, URZ ;  /* 0x000000ff00067c82 */ /* 0x000fe20008000000 */
[----:B------:R-:W-:Y:S01]  /*3da0*/  UMOV UR20, 0xfffffffe ;  /* 0xfffffffe00147882 */ /* 0x000fe20000000000 */
[----:B------:R-:W-:Y:S01]  /*3db0*/  UMOV UR21, 0x7fffbfdf ;  /* 0x7fffbfdf00157882 */ /* 0x000fe20000000000 */
[----:B------:R-:W0:Y:S01]  /*3dc0*/  LDCU UR37, c[0x0][0x3a8] ;  /* 0x00007500ff2577ac */ /* 0x000e220008000800 */
[----:B------:R-:W-:-:S02]  /*3dd0*/  ULOP3.LUT UR26, UR26, 0x1000000, URZ, 0xfc, !UPT ;  /* 0x010000001a1a7892 */ /* 0x000fc4000f8efcff */
[----:B------:R-:W-:Y:S02]  /*3de0*/  UIADD3.X UR39, UPT, UPT, UR6, 0x40004040, URZ, UP3, !UPT ;  /* 0x4000404006277890 */ /* 0x000fe40009ffe4ff */
[----:B------:R-:W-:Y:S02]  /*3df0*/  UIADD3.64 UR20, UPT, UPT, UR4, -UR20, URZ ;  /* 0x8000001404147297 */ /* 0x000fe4000fffe0ff */
[----:B------:R-:W-:Y:S02]  /*3e00*/  UIADD3.64 UR42, UPT, UPT, UR40, 0x2, URZ ;  /* 0x00000002282a7897 */ /* 0x000fe4000fffe0ff */
[----:B------:R-:W-:Y:S02]  /*3e10*/  UIADD3.64 UR44, UPT, UPT, UR40, 0x4, URZ ;  /* 0x00000004282c7897 */ /* 0x000fe4000fffe0ff */
[----:B------:R-:W-:Y:S02]  /*3e20*/  UIADD3.64 UR46, UPT, UPT, UR40, 0xfe, URZ ;  /* 0x000000fe282e7897 */ /* 0x000fe4000fffe0ff */
[----:B------:R-:W-:-:S02]  /*3e30*/  UIADD3.64 UR48, UPT, UPT, UR40, 0x100, URZ ;  /* 0x0000010028307897 */ /* 0x000fc4000fffe0ff */
[----:B------:R-:W-:Y:S02]  /*3e40*/  UIADD3.64 UR50, UPT, UPT, UR40, 0x102, URZ ;  /* 0x0000010228327897 */ /* 0x000fe4000fffe0ff */
[----:B------:R-:W-:Y:S01]  /*3e50*/  UIADD3.64 UR52, UPT, UPT, UR40, 0x104, URZ ;  /* 0x0000010428347897 */ /* 0x000fe2000fffe0ff */
[----:B------:R-:W-:Y:S01]  /*3e60*/  UMOV UR27, 0x1 ;  /* 0x00000001001b7882 */ /* 0x000fe20000000000 */
[----:B0-----:R-:W-:-:S10]  /*3e70*/  UMOV UR8, URZ ;  /* 0x000000ff00087c82 */ /* 0x001fd40008000000 */
.L_x_17:
[----:B--2---:R-:W-:-:S04]  /*3e80*/  IMAD.WIDE R4, R145, 0x2, R130 ;  /* 0x0000000291047825 */ /* 0x004fc800078e0282 */
[C---:B------:R-:W-:Y:S01]  /*3e90*/  IMAD.WIDE R6, R145.reuse, 0x2, R128 ;  /* 0x0000000291067825 */ /* 0x040fe200078e0280 */
[----:B------:R0:W2:Y:S03]  /*3ea0*/  LDG.E.U16 R22, desc[UR28][R4.64] ;  /* 0x0000001c04167981 */ /* 0x0000a6000c1e1500 */
[C---:B------:R-:W-:Y:S01]  /*3eb0*/  IMAD.WIDE R8, R145.reuse, 0x2, R126 ;  /* 0x0000000291087825 */ /* 0x040fe200078e027e */
[----:B------:R1:W3:Y:S03]  /*3ec0*/  LDG.E.U16 R24, desc[UR28][R6.64] ;  /* 0x0000001c06187981 */ /* 0x0002e6000c1e1500 */
[C---:B------:R-:W-:Y:S01]  /*3ed0*/  IMAD.WIDE R10, R145.reuse, 0x2, R124 ;  /* 0x00000002910a7825 */ /* 0x040fe200078e027c */
[----:B------:R4:W5:Y:S03]  /*3ee0*/  LDG.E.U16 R26, desc[UR28][R8.64] ;  /* 0x0000001c081a7981 */ /* 0x000966000c1e1500 */
        /* <DEDUP_REMOVED lines=8> */
[----:B0-----:R-:W-:-:S02]  /*3f70*/  IMAD.WIDE R4, R145, 0x2, R114 ;  /* 0x0000000291047825 */ /* 0x001fc400078e0272 */
[----:B------:R-:W5:Y:S02]  /*3f80*/  LDG.E.U16 R18, desc[UR28][R18.64] ;  /* 0x0000001c12127981 */ /* 0x000f64000c1e1500 */
[C---:B-1----:R-:W-:Y:S02]  /*3f90*/  IMAD.WIDE R6, R145.reuse, 0x2, R112 ;  /* 0x0000000291067825 */ /* 0x042fe400078e0270 */
[----:B------:R-:W5:Y:S02]  /*3fa0*/  LDG.E.U16 R4, desc[UR28][R4.64] ;  /* 0x0000001c04047981 */ /* 0x000f64000c1e1500 */
[C---:B------:R-:W-:Y:S02]  /*3fb0*/  IMAD.WIDE R20, R145.reuse, 0x2, R110 ;  /* 0x0000000291147825 */ /* 0x040fe400078e026e */
[----:B------:R-:W5:Y:S02]  /*3fc0*/  LDG.E.U16 R6, desc[UR28][R6.64] ;  /* 0x0000001c06067981 */ /* 0x000f64000c1e1500 */
[----:B----4-:R-:W-:-:S02]  /*3fd0*/  IMAD.WIDE R8, R145, 0x2, R108 ;  /* 0x0000000291087825 */ /* 0x010fc400078e026c */
[----:B------:R-:W4:Y:S02]  /*3fe0*/  LDG.E.U16 R20, desc[UR28][R20.64] ;  /* 0x0000001c14147981 */ /* 0x000f24000c1e1500 */
[C---:B------:R-:W-:Y:S02]  /*3ff0*/  IMAD.WIDE R10, R145.reuse, 0x2, R106 ;  /* 0x00000002910a7825 */ /* 0x040fe400078e026a */
[----:B------:R-:W4:Y:S02]  /*4000*/  LDG.E.U16 R8, desc[UR28][R8.64] ;  /* 0x0000001c08087981 */ /* 0x000f24000c1e1500 */
[C---:B------:R-:W-:Y:S02]  /*4010*/  IMAD.WIDE R12, R145.reuse, 0x2, R104 ;  /* 0x00000002910c7825 */ /* 0x040fe400078e0268 */
[----:B------:R-:W4:Y:S02]  /*4020*/  LDG.E.U16 R10, desc[UR28][R10.64] ;  /* 0x0000001c0a0a7981 */ /* 0x000f24000c1e1500 */
[----:B------:R-:W-:-:S02]  /*4030*/  IMAD.WIDE R14, R145, 0x2, R102 ;  /* 0x00000002910e7825 */ /* 0x000fc400078e0266 */
[----:B------:R-:W4:Y:S02]  /*4040*/  LDG.E.U16 R12, desc[UR28][R12.64] ;  /* 0x0000001c0c0c7981 */ /* 0x000f24000c1e1500 */
[----:B------:R-:W-:Y:S02]  /*4050*/  IMAD.WIDE R16, R145, 0x2, R100 ;  /* 0x0000000291107825 */ /* 0x000fe400078e0264 */
[----:B------:R-:W4:Y:S04]  /*4060*/  LDG.E.U16 R14, desc[UR28][R14.64] ;  /* 0x0000001c0e0e7981 */ /* 0x000f28000c1e1500 */
[----:B------:R-:W4:Y:S01]  /*4070*/  LDG.E.U16 R16, desc[UR28][R16.64] ;  /* 0x0000001c10107981 */ /* 0x000f22000c1e1500 */
[----:B------:R-:W-:Y:S02]  /*4080*/  UMOV UR10, 0x1 ;  /* 0x00000001000a7882 */ /* 0x000fe40000000000 */
[----:B------:R-:W-:-:S04]  /*4090*/  @!UP0 UIADD3 UR10, UPT, UPT, -UR10, 0x100000, URZ ;  /* 0x001000000a0a8890 */ /* 0x000fc8000fffe1ff */
[----:B------:R-:W-:Y:S02]  /*40a0*/  @!UP0 USHF.L.U32 UR11, UR10, 0xb, URZ ;  /* 0x0000000b0a0b8899 */ /* 0x000fe400080006ff */
[----:B------:R-:W-:Y:S01]  /*40b0*/  @!UP0 USHF.L.U32 UR10, UR10, 0x1, URZ ;  /* 0x000000010a0a8899 */ /* 0x000fe200080006ff */
[----:B------:R-:W-:Y:S01]  /*40c0*/  VOTEU.ALL UP2, P1 ;  /* 0x0000000000ff7886 */ /* 0x000fe20000840000 */
[----:B--2---:R0:W-:Y:S04]  /*40d0*/  STS.U16 [R71+UR13+0x4000], R22 ;  /* 0x0040001647007988 */ /* 0x0041e8000800040d */
[----:B---3--:R0:W-:Y:S04]  /*40e0*/  STS.U16 [R71+UR13+0x4200], R24 ;  /* 0x0042001847007988 */ /* 0x0081e8000800040d */
[----:B-----5:R0:W-:Y:S04]  /*40f0*/  STS.U16 [R71+UR13+0x4400], R26 ;  /* 0x0044001a47007988 */ /* 0x0201e8000800040d */
[----:B------:R0:W-:Y:S04]  /*4100*/  STS.U16 [R71+UR13+0x4600], R28 ;  /* 0x0046001c47007988 */ /* 0x0001e8000800040d */
[----:B------:R0:W-:Y:S04]  /*4110*/  STS.U16 [R71+UR13+0x4800], R30 ;  /* 0x0048001e47007988 */ /* 0x0001e8000800040d */
[----:B------:R0:W-:Y:S04]  /*4120*/  STS.U16 [R71+UR13+0x4a00], R32 ;  /* 0x004a002047007988 */ /* 0x0001e8000800040d */
[----:B------:R0:W-:Y:S04]  /*4130*/  STS.U16 [R71+UR13+0x4c00], R34 ;  /* 0x004c002247007988 */ /* 0x0001e8000800040d */
[----:B------:R0:W-:Y:S04]  /*4140*/  STS.U16 [R71+UR13+0x4e00], R18 ;  /* 0x004e001247007988 */ /* 0x0001e8000800040d */
[----:B------:R0:W-:Y:S04]  /*4150*/  STS.U16 [R71+UR13+0x5000], R4 ;  /* 0x0050000447007988 */ /* 0x0001e8000800040d */
[----:B------:R0:W-:Y:S04]  /*4160*/  STS.U16 [R71+UR13+0x5200], R6 ;  /* 0x0052000647007988 */ /* 0x0001e8000800040d */
[----:B----4-:R0:W-:Y:S04]  /*4170*/  STS.U16 [R71+UR13+0x5400], R20 ;  /* 0x0054001447007988 */ /* 0x0101e8000800040d */
[----:B------:R0:W-:Y:S04]  /*4180*/  STS.U16 [R71+UR13+0x5600], R8 ;  /* 0x0056000847007988 */ /* 0x0001e8000800040d */
[----:B------:R0:W-:Y:S04]  /*4190*/  STS.U16 [R71+UR13+0x5800], R10 ;  /* 0x0058000a47007988 */ /* 0x0001e8000800040d */
[----:B------:R0:W-:Y:S04]  /*41a0*/  STS.U16 [R71+UR13+0x5a00], R12 ;  /* 0x005a000c47007988 */ /* 0x0001e8000800040d */
[----:B------:R0:W-:Y:S04]  /*41b0*/  STS.U16 [R71+UR13+0x5c00], R14 ;  /* 0x005c000e47007988 */ /* 0x0001e8000800040d */
[----:B------:R0:W-:Y:S01]  /*41c0*/  STS.U16 [R71+UR13+0x5e00], R16 ;  /* 0x005e001047007988 */ /* 0x0001e2000800040d */
[----:B------:R1:W-:Y:S06]  /*41d0*/  MEMBAR.ALL.CTA ;  /* 0x0000000000007992 */ /* 0x0003ec0000008000 */
[----:B-1----:R-:W-:Y:S04]  /*41e0*/  FENCE.VIEW.ASYNC.S ;  /* 0x00000000000073c6 */ /* 0x002fe80000000000 */
[----:B------:R-:W1:Y:S02]  /*41f0*/  FENCE.VIEW.ASYNC.S ;  /* 0x00000000000073c6 */ /* 0x000e640000000000 */
[----:B-1----:R0:W1:Y:S02]  /*4200*/  @!UP2 SYNCS.EXCH.64 URZ, [UR13+0x8010], UR10 ;  /* 0x0080100a0dffa5b2 */ /* 0x0020640008000100 */
[----:B-1----:R-:W-:Y:S06]  /*4210*/  BAR.SYNC.DEFER_BLOCKING 0x0 ;  /* 0x0000000000007b1d */ /* 0x002fec0000010000 */
[----:B0-----:R-:W-:Y:S05]  /*4220*/  BRA.U UP1, `(.L_x_13) ;  /* 0x00000001013c7547 */ /* 0x001fea000b800000 */
[----:B------:R-:W-:Y:S01]  /*4230*/  UIADD3 UR10, UPT, UPT, UR13, 0x8010, URZ ;  /* 0x000080100d0a7890 */ /* 0x000fe2000fffe0ff */
[----:B------:R-:W-:Y:S01]  /*4240*/  UMOV UR32, UR26 ;  /* 0x0000001a00207c82 */ /* 0x000fe20008000000 */
[----:B------:R-:W-:Y:S01]  /*4250*/  UMOV UR33, 0x40004040 ;  /* 0x4000404000217882 */ /* 0x000fe20000000000 */
[----:B------:R-:W-:Y:S01]  /*4260*/  UMOV UR30, UR4 ;  /* 0x00000004001e7c82 */ /* 0x000fe20008000000 */
[----:B------:R-:W-:Y:S01]  /*4270*/  UMOV UR31, 0x80004020 ;  /* 0x80004020001f7882 */ /* 0x000fe20000000000 */
[----:B------:R-:W-:Y:S01]  /*4280*/  UMOV UR34, 0x0 ;  /* 0x0000000000227882 */ /* 0x000fe20000000000 */
[----:B------:R-:W-:Y:S01]  /*4290*/  UMOV UR35, 0x8208010 ;  /* 0x0820801000237882 */ /* 0x000fe20000000000 */
[----:B------:R-:W-:Y:S01]  /*42a0*/  UMOV UR11, URZ ;  /* 0x000000ff000b7c82 */ /* 0x000fe20008000000 */
[----:B------:R-:W-:Y:S01]  /*42b0*/  UMOV UR54, 0x0 ;  /* 0x0000000000367882 */ /* 0x000fe20000000000 */
[----:B------:R-:W-:Y:S01]  /*42c0*/  UMOV UR55, 0x8208010 ;  /* 0x0820801000377882 */ /* 0x000fe20000000000 */
[----:B------:R0:W-:Y:S01]  /*42d0*/  UTCHMMA gdesc[UR32], gdesc[UR30], tmem[UR15], tmem[UR34], idesc[UR35], !UPT ;  /* 0x00ff221e200075ea */ /* 0x0001e2000f80000f */
[----:B------:R-:W-:Y:S01]  /*42e0*/  UMOV UR10, UR10 ;  /* 0x0000000a000a7c82 */ /* 0x000fe20008000000 */
[----:B------:R0:W-:Y:S01]  /*42f0*/  UTCHMMA gdesc[UR38], gdesc[UR20], tmem[UR15], tmem[UR54], idesc[UR55], UPT ;  /* 0x00ff3614260075ea */ /* 0x0001e2000b80000f */
[----:B------:R0:W-:Y:S01]  /*4300*/  UTCBAR [UR10], URZ ;  /* 0x000000ff0a0073e9 */ /* 0x0001e200080000ff */
[----:B------:R-:W-:-:S02]  /*4310*/  NOP ;  /* 0x0000000000007918 */ /* 0x000fc40000000000 */
.L_x_13:
[----:B------:R-:W1:Y:S02]  /*4320*/  SYNCS.PHASECHK.TRANS64.TRYWAIT P2, [UR13+0x8010], RZ ;  /* 0x008010ffff0075a7 */ /* 0x000e64000804110d */
[----:B-1----:R-:W-:Y:S05]  /*4330*/  @!P2 BRA `(.L_x_14) ;  /* 0x000000300060a947 */ /* 0x002fea0003800000 */
.L_x_23:
[----:B------:R-:W-:Y:S01]  /*4340*/  BAR.SYNC.DEFER_BLOCKING 0x0 ;  /* 0x0000000000007b1d */ /* 0x000fe20000010000 */
[----:B------:R-:W-:-:S05]  /*4350*/  SHF.L.U32 R146, R146, 0x1f, RZ ;  /* 0x0000001f92927819 */ /* 0x000fca00000006ff */
[----:B------:R-:W-:Y:S01]  /*4360*/  LDTM.16dp32bit_t0_t15.x64 R4, tmem[UR16] ;  /* 0x00000010000479ee */ /* 0x000fe20008b00000 */
[----:B------:R-:W1:Y:S01]  /*4370*/  LDTM.16dp32bit_t16_t31.x64 R4, tmem[UR16+0x40] ;  /* 0x00004010000479ee */ /* 0x000e620008b20000 */
[----:B------:R-:W2:Y:S01]  /*4380*/  @!P1 SYNCS.CCTL.IV [UR13+0x8010] ;  /* 0x00801000ff0099b1 */ /* 0x000ea2000800000d */
[----:B------:R-:W-:Y:S01]  /*4390*/  NOP ;  /* 0x0000000000007918 */ /* 0x000fe20000000000 */
[----:B-1----:R-:W-:Y:S01]  /*43a0*/  FMUL R142, R4, UR37 ;  /* 0x00000025048e7c20 */ /* 0x002fe20008400000 */
[----:B------:R-:W-:Y:S01]  /*43b0*/  FMUL R149, R5, UR37 ;  /* 0x0000002505957c20 */ /* 0x000fe20008400000 */
[----:B------:R-:W-:-:S05]  /*43c0*/  FMUL R148, R6, UR37 ;  /* 0x0000002506947c20 */ /* 0x000fca0008400000 */
[----:B------:R-:W-:Y:S01]  /*43d0*/  FMNMX3 R148, R142, R149, R148, !PT ;  /* 0x000000958e947276 */ /* 0x000fe20007800094 */
        /* <DEDUP_REMOVED lines=88> */
[----:B------:R-:W-:Y:S01]  /*4960*/  FMUL R149, R66, UR37 ;  /* 0x0000002542957c20 */ /* 0x000fe20008400000 */
[----:B------:R-:W-:-:S04]  /*4970*/  FMUL R148, R67, UR37 ;  /* 0x0000002543947c20 */ /* 0x000fc80008400000 */
[----:B------:R-:W-:-:S04]  /*4980*/  FMNMX3 R149, R150, R142, R149, !PT ;  /* 0x0000008e96957276 */ /* 0x000fc80007800095 */
[----:B------:R-:W-:-:S05]  /*4990*/  FMNMX R148, R148, R149, !PT ;  /* 0x0000009594947209 */ /* 0x000fca0007800000 */
[----:B------:R-:W1:Y:S02]  /*49a0*/  SHFL.BFLY PT, R142, R148, 0x10, 0x1f ;  /* 0x0e001f00948e7f89 */ /* 0x000e6400000e0000 */
[----:B-1----:R-:W-:-:S05]  /*49b0*/  FMNMX3 R142, R148, R142, R147, !PT ;  /* 0x0000008e948e7276 */ /* 0x002fca0007800093 */
[--C-:B------:R-:W-:Y:S01]  /*49c0*/  FFMA R4, R4, UR37, -R142.reuse ;  /* 0x0000002504047c23 */ /* 0x100fe2000800088e */
[--C-:B------:R-:W-:Y:S01]  /*49d0*/  FFMA R5, R5, UR37, -R142.reuse ;  /* 0x0000002505057c23 */ /* 0x100fe2000800088e */
[--C-:B------:R-:W-:Y:S01]  /*49e0*/  FFMA R6, R6, UR37, -R142.reuse ;  /* 0x0000002506067c23 */ /* 0x100fe2000800088e */
[--C-:B------:R-:W-:Y:S01]  /*49f0*/  FFMA R7, R7, UR37, -R142.reuse ;  /* 0x0000002507077c23 */ /* 0x100fe2000800088e */
[----:B------:R-:W-:Y:S01]  /*4a00*/  FMUL R4, R4, 1.4426950216293334961 ;  /* 0x3fb8aa3b04047820 */ /* 0x000fe20000400000 */
[----:B------:R-:W-:Y:S01]  /*4a10*/  FMUL R149, R5, 1.4426950216293334961 ;  /* 0x3fb8aa3b05957820 */ /* 0x000fe20000400000 */
[----:B------:R-:W-:Y:S01]  /*4a20*/  FMUL R5, R6, 1.4426950216293334961 ;  /* 0x3fb8aa3b06057820 */ /* 0x000fe20000400000 */
[----:B------:R-:W-:Y:S01]  /*4a30*/  FMUL R6, R7, 1.4426950216293334961 ;  /* 0x3fb8aa3b07067820 */ /* 0x000fe20000400000 */
[--C-:B------:R-:W-:Y:S01]  /*4a40*/  FFMA R8, R8, UR37, -R142.reuse ;  /* 0x0000002508087c23 */ /* 0x100fe2000800088e */
[--C-:B------:R-:W-:Y:S01]  /*4a50*/  FFMA R11, R11, UR37, -R142.reuse ;  /* 0x000000250b0b7c23 */ /* 0x100fe2000800088e */
[----:B------:R-:W-:Y:S01]  /*4a60*/  MUFU.EX2 R4, R4 ;  /* 0x0000000400047308 */ /* 0x000fe20000000800 */
[--C-:B------:R-:W-:Y:S01]  /*4a70*/  FFMA R12, R12, UR37, -R142.reuse ;  /* 0x000000250c0c7c23 */ /* 0x100fe2000800088e */
[----:B------:R-:W-:Y:S01]  /*4a80*/  FMUL R8, R8, 1.4426950216293334961 ;  /* 0x3fb8aa3b08087820 */ /* 0x000fe20000400000 */
[----:B------:R-:W-:Y:S01]  /*4a90*/  FMUL R11, R11, 1.4426950216293334961 ;  /* 0x3fb8aa3b0b0b7820 */ /* 0x000fe20000400000 */
[--C-:B------:R-:W-:Y:S01]  /*4aa0*/  FFMA R9, R9, UR37, -R142.reuse ;  /* 0x0000002509097c23 */ /* 0x100fe2000800088e */
[--C-:B------:R-:W-:Y:S01]  /*4ab0*/  FFMA R16, R16, UR37, -R142.reuse ;  /* 0x0000002510107c23 */ /* 0x100fe2000800088e */
[--C-:B------:R-:W-:Y:S01]  /*4ac0*/  FFMA R21, R21, UR37, -R142.reuse ;  /* 0x0000002515157c23 */ /* 0x100fe2000800088e */
[--C-:B------:R-:W-:Y:S01]  /*4ad0*/  FFMA R10, R10, UR37, -R142.reuse ;  /* 0x000000250a0a7c23 */ /* 0x100fe2000800088e */
[----:B------:R-:W1:Y:S01]  /*4ae0*/  MUFU.EX2 R149, R149 ;  /* 0x0000009500957308 */ /* 0x000e620000000800 */
[--C-:B------:R-:W-:Y:S01]  /*4af0*/  FFMA R26, R26, UR37, -R142.reuse ;  /* 0x000000251a1a7c23 */ /* 0x100fe2000800088e */
[----:B------:R-:W-:Y:S01]  /*4b00*/  FMUL R12, R12, 1.4426950216293334961 ;  /* 0x3fb8aa3b0c0c7820 */ /* 0x000fe20000400000 */
[--C-:B------:R-:W-:Y:S01]  /*4b10*/  FFMA R31, R31, UR37, -R142.reuse ;  /* 0x000000251f1f7c23 */ /* 0x100fe2000800088e */
[----:B------:R-:W-:Y:S01]  /*4b20*/  FMUL R9, R9, 1.4426950216293334961 ;  /* 0x3fb8aa3b09097820 */ /* 0x000fe20000400000 */
[--C-:B------:R-:W-:Y:S01]  /*4b30*/  FFMA R17, R17, UR37, -R142.reuse ;  /* 0x0000002511117c23 */ /* 0x100fe2000800088e */
[--C-:B------:R-:W-:Y:S01]  /*4b40*/  FFMA R36, R36, UR37, -R142.reuse ;  /* 0x0000002524247c23 */ /* 0x100fe2000800088e */
[--C-:B------:R-:W-:Y:S01]  /*4b50*/  FFMA R22, R22, UR37, -R142.reuse ;  /* 0x0000002516167c23 */ /* 0x100fe2000800088e */
[----:B------:R-:W3:Y:S01]  /*4b60*/  MUFU.EX2 R5, R5 ;  /* 0x0000000500057308 */ /* 0x000ee20000000800 */
[----:B------:R-:W-:Y:S01]  /*4b70*/  FMUL R7, R10, 1.4426950216293334961 ;  /* 0x3fb8aa3b0a077820 */ /* 0x000fe20000400000 */
[--C-:B------:R-:W-:Y:S01]  /*4b80*/  FFMA R27, R27, UR37, -R142.reuse ;  /* 0x000000251b1b7c23 */ /* 0x100fe2000800088e */
[--C-:B------:R-:W-:Y:S01]  /*4b90*/  FFMA R13, R13, UR37, -R142.reuse ;  /* 0x000000250d0d7c23 */ /* 0x100fe2000800088e */
[--C-:B------:R-:W-:Y:S01]  /*4ba0*/  FFMA R32, R32, UR37, -R142.reuse ;  /* 0x0000002520207c23 */ /* 0x100fe2000800088e */
[--C-:B------:R-:W-:Y:S01]  /*4bb0*/  FFMA R37, R37, UR37, -R142.reuse ;  /* 0x0000002525257c23 */ /* 0x100fe2000800088e */
[--C-:B------:R-:W-:Y:S01]  /*4bc0*/  FFMA R18, R18, UR37, -R142.reuse ;  /* 0x0000002512127c23 */ /* 0x100fe2000800088e */
[----:B------:R-:W-:Y:S01]  /*4bd0*/  FMUL R13, R13, 1.4426950216293334961 ;  /* 0x3fb8aa3b0d0d7820 */ /* 0x000fe20000400000 */
[----:B------:R-:W4:Y:S01]  /*4be0*/  MUFU.EX2 R6, R6 ;  /* 0x0000000600067308 */ /* 0x000f220000000800 */
[--C-:B------:R-:W-:Y:S01]  /*4bf0*/  FFMA R23, R23, UR37, -R142.reuse ;  /* 0x0000002517177c23 */ /* 0x100fe2000800088e */
[--C-:B------:R-:W-:Y:S01]  /*4c00*/  FFMA R28, R28, UR37, -R142.reuse ;  /* 0x000000251c1c7c23 */ /* 0x100fe2000800088e */
[--C-:B------:R-:W-:Y:S01]  /*4c10*/  FFMA R33, R33, UR37, -R142.reuse ;  /* 0x0000002521217c23 */ /* 0x100fe2000800088e */
[--C-:B------:R-:W-:Y:S01]  /*4c20*/  FFMA R38, R38, UR37, -R142.reuse ;  /* 0x0000002526267c23 */ /* 0x100fe2000800088e */
[--C-:B------:R-:W-:Y:S01]  /*4c30*/  FFMA R14, R14, UR37, -R142.reuse ;  /* 0x000000250e0e7c23 */ /* 0x100fe2000800088e */
[--C-:B------:R-:W-:Y:S01]  /*4c40*/  FFMA R19, R19, UR37, -R142.reuse ;  /* 0x0000002513137c23 */ /* 0x100fe2000800088e */
[--C-:B------:R-:W-:Y:S01]  /*4c50*/  FFMA R24, R24, UR37, -R142.reuse ;  /* 0x0000002518187c23 */ /* 0x100fe2000800088e */
[----:B------:R5:W-:Y:S01]  /*4c60*/  MUFU.EX2 R148, R11 ;  /* 0x0000000b00947308 */ /* 0x000be20000000800 */
[--C-:B------:R-:W-:Y:S01]  /*4c70*/  FFMA R15, R15, UR37, -R142.reuse ;  /* 0x000000250f0f7c23 */ /* 0x100fe2000800088e */
[--C-:B------:R-:W-:Y:S01]  /*4c80*/  FFMA R29, R29, UR37, -R142.reuse ;  /* 0x000000251d1d7c23 */ /* 0x100fe2000800088e */
[--C-:B------:R-:W-:Y:S01]  /*4c90*/  FFMA R34, R34, UR37, -R142.reuse ;  /* 0x0000002522227c23 */ /* 0x100fe2000800088e */
[--C-:B------:R-:W-:Y:S01]  /*4ca0*/  FFMA R39, R39, UR37, -R142.reuse ;  /* 0x0000002527277c23 */ /* 0x100fe2000800088e */
[----:B------:R-:W-:Y:S01]  /*4cb0*/  FMUL R10, R15, 1.4426950216293334961 ;  /* 0x3fb8aa3b0f0a7820 */ /* 0x000fe20000400000 */
[--C-:B------:R-:W-:Y:S01]  /*4cc0*/  FFMA R20, R20, UR37, -R142.reuse ;  /* 0x0000002514147c23 */ /* 0x100fe2000800088e */
[--C-:B------:R-:W-:Y:S01]  /*4cd0*/  FFMA R25, R25, UR37, -R142.reuse ;  /* 0x0000002519197c23 */ /* 0x100fe2000800088e */
[----:B------:R-:W0:Y:S01]  /*4ce0*/  MUFU.EX2 R8, R8 ;  /* 0x0000000800087308 */ /* 0x000e220000000800 */
[----:B-----5:R-:W-:Y:S01]  /*4cf0*/  FMUL R11, R16, 1.4426950216293334961 ;  /* 0x3fb8aa3b100b7820 */ /* 0x020fe20000400000 */
[----:B------:R-:W-:Y:S01]  /*4d00*/  FMUL R16, R21, 1.4426950216293334961 ;  /* 0x3fb8aa3b15107820 */ /* 0x000fe20000400000 */
[----:B------:R-:W-:Y:S01]  /*4d10*/  FMUL R21, R26, 1.4426950216293334961 ;  /* 0x3fb8aa3b1a157820 */ /* 0x000fe20000400000 */
[----:B------:R-:W-:Y:S01]  /*4d20*/  FMUL R26, R31, 1.4426950216293334961 ;  /* 0x3fb8aa3b1f1a7820 */ /* 0x000fe20000400000 */
[----:B------:R-:W-:Y:S01]  /*4d30*/  FMUL R31, R36, 1.4426950216293334961 ;  /* 0x3fb8aa3b241f7820 */ /* 0x000fe20000400000 */
[----:B-1----:R-:W-:Y:S01]  /*4d40*/  FADD R36, R4, R149 ;  /* 0x0000009504247221 */ /* 0x002fe20000000000 */
[--C-:B------:R-:W-:Y:S01]  /*4d50*/  FFMA R30, R30, UR37, -R142.reuse ;  /* 0x000000251e1e7c23 */ /* 0x100fe2000800088e */
[----:B------:R1:W-:Y:S01]  /*4d60*/  MUFU.EX2 R150, R12 ;  /* 0x0000000c00967308 */ /* 0x0003e20000000800 */
[--C-:B------:R-:W-:Y:S01]  /*4d70*/  FFMA R35, R35, UR37, -R142.reuse ;  /* 0x0000002523237c23 */ /* 0x100fe2000800088e */
[----:B------:R-:W-:Y:S01]  /*4d80*/  FMUL R15, R20, 1.4426950216293334961 ;  /* 0x3fb8aa3b140f7820 */ /* 0x000fe20000400000 */
[----:B------:R-:W-:Y:S01]  /*4d90*/  FFMA R40, R40, UR37, -R142 ;  /* 0x0000002528287c23 */ /* 0x000fe2000800088e */
[----:B------:R-:W-:Y:S01]  /*4da0*/  FMUL R20, R25, 1.4426950216293334961 ;  /* 0x3fb8aa3b19147820 */ /* 0x000fe20000400000 */
[----:B------:R-:W-:Y:S01]  /*4db0*/  FMUL R25, R30, 1.4426950216293334961 ;  /* 0x3fb8aa3b1e197820 */ /* 0x000fe20000400000 */
[----:B------:R-:W-:Y:S01]  /*4dc0*/  FMUL R30, R35, 1.4426950216293334961 ;  /* 0x3fb8aa3b231e7820 */ /* 0x000fe20000400000 */
[----:B------:R-:W-:Y:S01]  /*4dd0*/  FMUL R35, R40, 1.4426950216293334961 ;  /* 0x3fb8aa3b28237820 */ /* 0x000fe20000400000 */
[----:B------:R5:W0:Y:S01]  /*4de0*/  MUFU.EX2 R151, R9 ;  /* 0x0000000900977308 */ /* 0x000a220000000800 */
[----:B-1----:R-:W-:Y:S01]  /*4df0*/  FMUL R12, R17, 1.4426950216293334961 ;  /* 0x3fb8aa3b110c7820 */ /* 0x002fe20000400000 */
[----:B------:R-:W-:Y:S01]  /*4e00*/  FMUL R17, R22, 1.4426950216293334961 ;  /* 0x3fb8aa3b16117820 */ /* 0x000fe20000400000 */
[----:B------:R-:W-:Y:S01]  /*4e10*/  FMUL R22, R27, 1.4426950216293334961 ;  /* 0x3fb8aa3b1b167820 */ /* 0x000fe20000400000 */
[----:B------:R-:W-:Y:S01]  /*4e20*/  FMUL R27, R32, 1.4426950216293334961 ;  /* 0x3fb8aa3b201b7820 */ /* 0x000fe20000400000 */
[----:B------:R-:W-:Y:S01]  /*4e30*/  FMUL R32, R37, 1.4426950216293334961 ;  /* 0x3fb8aa3b25207820 */ /* 0x000fe20000400000 */
[----:B---3--:R-:W-:Y:S01]  /*4e40*/  FADD R37, R5, R36 ;  /* 0x0000002405257221 */ /* 0x008fe20000000000 */
[--C-:B------:R-:W-:Y:S01]  /*4e50*/  FFMA R41, R41, UR37, -R142.reuse ;  /* 0x0000002529297c23 */ /* 0x100fe2000800088e */
[----:B------:R-:W1:Y:S01]  /*4e60*/  MUFU.EX2 R7, R7 ;  /* 0x0000000700077308 */ /* 0x000e620000000800 */
[----:B-----5:R-:W-:Y:S01]  /*4e70*/  FMUL R9, R14, 1.4426950216293334961 ;  /* 0x3fb8aa3b0e097820 */ /* 0x020fe20000400000 */
[----:B----4-:R-:W-:Y:S01]  /*4e80*/  FADD R37, R6, R37 ;  /* 0x0000002506257221 */ /* 0x010fe20000000000 */
[----:B------:R-:W-:Y:S01]  /*4e90*/  FMUL R14, R19, 1.4426950216293334961 ;  /* 0x3fb8aa3b130e7820 */ /* 0x000fe20000400000 */
[----:B------:R-:W-:Y:S01]  /*4ea0*/  FMUL R19, R24, 1.4426950216293334961 ;  /* 0x3fb8aa3b18137820 */ /* 0x000fe20000400000 */
[----:B------:R-:W-:Y:S01]  /*4eb0*/  FMUL R24, R29, 1.4426950216293334961 ;  /* 0x3fb8aa3b1d187820 */ /* 0x000fe20000400000 */
[----:B------:R-:W-:Y:S01]  /*4ec0*/  FMUL R29, R34, 1.4426950216293334961 ;  /* 0x3fb8aa3b221d7820 */ /* 0x000fe20000400000 */
[----:B------:R-:W-:Y:S01]  /*4ed0*/  FMUL R34, R39, 1.4426950216293334961 ;  /* 0x3fb8aa3b27227820 */ /* 0x000fe20000400000 */
[----:B------:R3:W4:Y:S01]  /*4ee0*/  MUFU.EX2 R153, R13 ;  /* 0x0000000d00997308 */ /* 0x0007220000000800 */
[----:B------:R-:W-:Y:S01]  /*4ef0*/  FMUL R36, R41, 1.4426950216293334961 ;  /* 0x3fb8aa3b29247820 */ /* 0x000fe20000400000 */
[--C-:B------:R-:W-:Y:S01]  /*4f00*/  FFMA R42, R42, UR37, -R142.reuse ;  /* 0x000000252a2a7c23 */ /* 0x100fe2000800088e */
[--C-:B------:R-:W-:Y:S01]  /*4f10*/  FFMA R43, R43, UR37, -R142.reuse ;  /* 0x000000252b2b7c23 */ /* 0x100fe2000800088e */
[--C-:B------:R-:W-:Y:S01]  /*4f20*/  FFMA R44, R44, UR37, -R142.reuse ;  /* 0x000000252c2c7c23 */ /* 0x100fe2000800088e */
[--C-:B------:R-:W-:Y:S01]  /*4f30*/  FFMA R45, R45, UR37, -R142.reuse ;  /* 0x000000252d2d7c23 */ /* 0x100fe2000800088e */
[--C-:B------:R-:W-:Y:S01]  /*4f40*/  FFMA R46, R46, UR37, -R142.reuse ;  /* 0x000000252e2e7c23 */ /* 0x100fe2000800088e */
[--C-:B------:R-:W-:Y:S01]  /*4f50*/  FFMA R48, R48, UR37, -R142.reuse ;  /* 0x0000002530307c23 */ /* 0x100fe2000800088e */
[----:B------:R-:W5:Y:S01]  /*4f60*/  MUFU.EX2 R9, R9 ;  /* 0x0000000900097308 */ /* 0x000f620000000800 */
[----:B---3--:R-:W-:Y:S01]  /*4f70*/  FMUL R13, R18, 1.4426950216293334961 ;  /* 0x3fb8aa3b120d7820 */ /* 0x008fe20000400000 */
[----:B------:R-:W-:Y:S01]  /*4f80*/  FMUL R18, R23, 1.4426950216293334961 ;  /* 0x3fb8aa3b17127820 */ /* 0x000fe20000400000 */
[----:B------:R-:W-:Y:S01]  /*4f90*/  FMUL R23, R28, 1.4426950216293334961 ;  /* 0x3fb8aa3b1c177820 */ /* 0x000fe20000400000 */
[----:B------:R-:W-:Y:S01]  /*4fa0*/  FMUL R28, R33, 1.4426950216293334961 ;  /* 0x3fb8aa3b211c7820 */ /* 0x000fe20000400000 */
[----:B------:R-:W-:Y:S01]  /*4fb0*/  FMUL R33, R38, 1.4426950216293334961 ;  /* 0x3fb8aa3b26217820 */ /* 0x000fe20000400000 */
[----:B0-----:R-:W-:Y:S01]  /*4fc0*/  FADD R38, R8, R37 ;  /* 0x0000002508267221 */ /* 0x001fe20000000000 */
[----:B------:R-:W-:Y:S01]  /*4fd0*/  FMUL R37, R42, 1.4426950216293334961 ;  /* 0x3fb8aa3b2a257820 */ /* 0x000fe20000400000 */
[----:B------:R-:W0:Y:S01]  /*4fe0*/  MUFU.EX2 R10, R10 ;  /* 0x0000000a000a7308 */ /* 0x000e220000000800 */
[----:B------:R-:W-:Y:S01]  /*4ff0*/  FFMA R50, R50, UR37, -R142 ;  /* 0x0000002532327c23 */ /* 0x000fe2000800088e */
[----:B------:R-:W-:Y:S01]  /*5000*/  FADD R38, R151, R38 ;  /* 0x0000002697267221 */ /* 0x000fe20000000000 */
[--C-:B------:R-:W-:Y:S01]  /*5010*/  FFMA R52, R52, UR37, -R142.reuse ;  /* 0x0000002534347c23 */ /* 0x100fe2000800088e */
[--C-:B------:R-:W-:Y:S01]  /*5020*/  FFMA R54, R54, UR37, -R142.reuse ;  /* 0x0000002536367c23 */ /* 0x100fe2000800088e */
[----:B------:R-:W-:Y:S01]  /*5030*/  FFMA R56, R56, UR37, -R142 ;  /* 0x0000002538387c23 */ /* 0x000fe2000800088e */
[----:B-1----:R-:W-:Y:S01]  /*5040*/  FADD R39, R7, R38 ;  /* 0x0000002607277221 */ /* 0x002fe20000000000 */
[----:B------:R-:W-:Y:S01]  /*5050*/  FMUL R38, R43, 1.4426950216293334961 ;  /* 0x3fb8aa3b2b267820 */ /* 0x000fe20000400000 */
[----:B------:R-:W1:Y:S01]  /*5060*/  MUFU.EX2 R11, R11 ;  /* 0x0000000b000b7308 */ /* 0x000e620000000800 */
[--C-:B------:R-:W-:Y:S01]  /*5070*/  FFMA R47, R47, UR37, -R142.reuse ;  /* 0x000000252f2f7c23 */ /* 0x100fe2000800088e */
[----:B------:R-:W-:Y:S01]  /*5080*/  FADD R39, R148, R39 ;  /* 0x0000002794277221 */ /* 0x000fe20000000000 */
[--C-:B------:R-:W-:Y:S01]  /*5090*/  FFMA R49, R49, UR37, -R142.reuse ;  /* 0x0000002531317c23 */ /* 0x100fe2000800088e */
[--C-:B------:R-:W-:Y:S01]  /*50a0*/  FFMA R51, R51, UR37, -R142.reuse ;  /* 0x0000002533337c23 */ /* 0x100fe2000800088e */
[--C-:B------:R-:W-:Y:S01]  /*50b0*/  FFMA R53, R53, UR37, -R142.reuse ;  /* 0x0000002535357c23 */ /* 0x100fe2000800088e */
[----:B------:R-:W-:Y:S01]  /*50c0*/  FADD R40, R150, R39 ;  /* 0x0000002796287221 */ /* 0x000fe20000000000 */
[----:B------:R-:W-:Y:S01]  /*50d0*/  FMUL R39, R44, 1.4426950216293334961 ;  /* 0x3fb8aa3b2c277820 */ /* 0x000fe20000400000 */
[----:B------:R-:W3:Y:S01]  /*50e0*/  MUFU.EX2 R12, R12 ;  /* 0x0000000c000c7308 */ /* 0x000ee20000000800 */
[----:B------:R-:W-:Y:S01]  /*50f0*/  FFMA R55, R55, UR37, -R142 ;  /* 0x0000002537377c23 */ /* 0x000fe2000800088e */
[----:B----4-:R-:W-:Y:S01]  /*5100*/  FADD R40, R153, R40 ;  /* 0x0000002899287221 */ /* 0x010fe20000000000 */
[--C-:B------:R-:W-:Y:S01]  /*5110*/  FFMA R57, R57, UR37, -R142.reuse ;  /* 0x0000002539397c23 */ /* 0x100fe2000800088e */
[--C-:B------:R-:W-:Y:S01]  /*5120*/  FFMA R58, R58, UR37, -R142.reuse ;  /* 0x000000253a3a7c23 */ /* 0x100fe2000800088e */
[----:B------:R-:W-:Y:S01]  /*5130*/  FFMA R59, R59, UR37, -R142 ;  /* 0x000000253b3b7c23 */ /* 0x000fe2000800088e */
[----:B-----5:R-:W-:Y:S01]  /*5140*/  FADD R41, R9, R40 ;  /* 0x0000002809297221 */ /* 0x020fe20000000000 */
[----:B------:R-:W-:Y:S01]  /*5150*/  FMUL R40, R45, 1.4426950216293334961 ;  /* 0x3fb8aa3b2d287820 */ /* 0x000fe20000400000 */
[----:B------:R-:W4:Y:S01]  /*5160*/  MUFU.EX2 R13, R13 ;  /* 0x0000000d000d7308 */ /* 0x000f220000000800 */
[--C-:B------:R-:W-:Y:S01]  /*5170*/  FFMA R60, R60, UR37, -R142.reuse ;  /* 0x000000253c3c7c23 */ /* 0x100fe2000800088e */
[----:B0-----:R-:W-:Y:S01]  /*5180*/  FADD R42, R10, R41 ;  /* 0x000000290a2a7221 */ /* 0x001fe20000000000 */
[--C-:B------:R-:W-:Y:S01]  /*5190*/  FFMA R61, R61, UR37, -R142.reuse ;  /* 0x000000253d3d7c23 */ /* 0x100fe2000800088e */
[--C-:B------:R-:W-:Y:S01]  /*51a0*/  FFMA R62, R62, UR37, -R142.reuse ;  /* 0x000000253e3e7c23 */ /* 0x100fe2000800088e */
[----:B------:R-:W-:Y:S01]  /*51b0*/  FFMA R63, R63, UR37, -R142 ;  /* 0x000000253f3f7c23 */ /* 0x000fe2000800088e */
[----:B-1----:R-:W-:Y:S01]  /*51c0*/  FADD R41, R11, R42 ;  /* 0x0000002a0b297221 */ /* 0x002fe20000000000 */
[--C-:B------:R-:W-:Y:S01]  /*51d0*/  FFMA R64, R64, UR37, -R142.reuse ;  /* 0x0000002540407c23 */ /* 0x100fe2000800088e */
[----:B------:R-:W0:Y:S01]  /*51e0*/  MUFU.EX2 R14, R14 ;  /* 0x0000000e000e7308 */ /* 0x000e220000000800 */
[--C-:B------:R-:W-:Y:S01]  /*51f0*/  FFMA R65, R65, UR37, -R142.reuse ;  /* 0x0000002541417c23 */ /* 0x100fe2000800088e */
[----:B---3--:R-:W-:Y:S01]  /*5200*/  FADD R42, R12, R41 ;  /* 0x000000290c2a7221 */ /* 0x008fe20000000000 */
[----:B------:R-:W-:Y:S01]  /*5210*/  FMUL R41, R46, 1.4426950216293334961 ;  /* 0x3fb8aa3b2e297820 */ /* 0x000fe20000400000 */
[----:B------:R-:W-:Y:S01]  /*5220*/  FMUL R64, R64, 1.4426950216293334961 ;  /* 0x3fb8aa3b40407820 */ /* 0x000fe20000400000 */
[----:B------:R-:W-:Y:S01]  /*5230*/  FMUL R65, R65, 1.4426950216293334961 ;  /* 0x3fb8aa3b41417820 */ /* 0x000fe20000400000 */
[--C-:B------:R-:W-:Y:S01]  /*5240*/  FFMA R66, R66, UR37, -R142.reuse ;  /* 0x0000002542427c23 */ /* 0x100fe2000800088e */
[----:B------:R-:W-:Y:S01]  /*5250*/  FFMA R67, R67, UR37, -R142 ;  /* 0x0000002543437c23 */ /* 0x000fe2000800088e */
[----:B------:R-:W1:Y:S01]  /*5260*/  MUFU.EX2 R15, R15 ;  /* 0x0000000f000f7308 */ /* 0x000e620000000800 */
[----:B----4-:R-:W-:Y:S01]  /*5270*/  FADD R43, R13, R42 ;  /* 0x0000002a0d2b7221 */ /* 0x010fe20000000000 */
[----:B------:R-:W-:Y:S01]  /*5280*/  FMUL R42, R47, 1.4426950216293334961 ;  /* 0x3fb8aa3b2f2a7820 */ /* 0x000fe20000400000 */
[----:B------:R-:W-:Y:S01]  /*5290*/  FMUL R47, R51, 1.4426950216293334961 ;  /* 0x3fb8aa3b332f7820 */ /* 0x000fe20000400000 */
[----:B------:R-:W-:Y:S01]  /*52a0*/  FMUL R51, R55, 1.4426950216293334961 ;  /* 0x3fb8aa3b37337820 */ /* 0x000fe20000400000 */
[----:B------:R-:W-:Y:S01]  /*52b0*/  FMUL R55, R59, 1.4426950216293334961 ;  /* 0x3fb8aa3b3b377820 */ /* 0x000fe20000400000 */
[----:B------:R-:W-:Y:S01]  /*52c0*/  FMUL R66, R66, 1.4426950216293334961 ;  /* 0x3fb8aa3b42427820 */ /* 0x000fe20000400000 */
[----:B------:R-:W-:Y:S01]  /*52d0*/  FMUL R67, R67, 1.4426950216293334961 ;  /* 0x3fb8aa3b43437820 */ /* 0x000fe20000400000 */
[----:B------:R-:W3:Y:S01]  /*52e0*/  MUFU.EX2 R16, R16 ;  /* 0x0000001000107308 */ /* 0x000ee20000000800 */
[----:B0-----:R-:W-:Y:S01]  /*52f0*/  FADD R44, R14, R43 ;  /* 0x0000002b0e2c7221 */ /* 0x001fe20000000000 */
[----:B------:R-:W-:-:S06]  /*5300*/  F2FP.F16.F32.PACK_AB R4, R149, R4 ;  /* 0x000000049504723e */ /* 0x000fcc00000000ff */
[----:B------:R-:W0:Y:S01]  /*5310*/  MUFU.EX2 R17, R17 ;  /* 0x0000001100117308 */ /* 0x000e220000000800 */
[----:B-1----:R-:W-:-:S07]  /*5320*/  FADD R43, R15, R44 ;  /* 0x0000002c0f2b7221 */ /* 0x002fce0000000000 */
[----:B------:R-:W1:Y:S01]  /*5330*/  MUFU.EX2 R18, R18 ;  /* 0x0000001200127308 */ /* 0x000e620000000800 */
[----:B---3--:R-:W-:Y:S01]  /*5340*/  FADD R44, R16, R43 ;  /* 0x0000002b102c7221 */ /* 0x008fe20000000000 */
[----:B------:R-:W-:-:S06]  /*5350*/  FMUL R43, R48, 1.4426950216293334961 ;  /* 0x3fb8aa3b302b7820 */ /* 0x000fcc0000400000 */
[----:B------:R-:W3:Y:S01]  /*5360*/  MUFU.EX2 R19, R19 ;  /* 0x0000001300137308 */ /* 0x000ee20000000800 */
[----:B0-----:R-:W-:Y:S01]  /*5370*/  FADD R45, R17, R44 ;  /* 0x0000002c112d7221 */ /* 0x001fe20000000000 */
[----:B------:R-:W-:Y:S01]  /*5380*/  FMUL R44, R49, 1.4426950216293334961 ;  /* 0x3fb8aa3b312c7820 */ /* 0x000fe20000400000 */
[----:B------:R-:W-:Y:S01]  /*5390*/  FMUL R49, R53, 1.4426950216293334961 ;  /* 0x3fb8aa3b35317820 */ /* 0x000fe20000400000 */
[----:B------:R-:W-:Y:S01]  /*53a0*/  FMUL R53, R57, 1.4426950216293334961 ;  /* 0x3fb8aa3b39357820 */ /* 0x000fe20000400000 */
[----:B------:R-:W-:Y:S01]  /*53b0*/  FMUL R57, R60, 1.4426950216293334961 ;  /* 0x3fb8aa3b3c397820 */ /* 0x000fe20000400000 */
[----:B------:R-:W-:Y:S02]  /*53c0*/  FMUL R60, R62, 1.4426950216293334961 ;  /* 0x3fb8aa3b3e3c7820 */ /* 0x000fe40000400000 */
[----:B------:R-:W0:Y:S01]  /*53d0*/  MUFU.EX2 R20, R20 ;  /* 0x0000001400147308 */ /* 0x000e220000000800 */
[----:B-1----:R-:W-:-:S07]  /*53e0*/  FADD R46, R18, R45 ;  /* 0x0000002d122e7221 */ /* 0x002fce0000000000 */
[----:B------:R-:W1:Y:S01]  /*53f0*/  MUFU.EX2 R21, R21 ;  /* 0x0000001500157308 */ /* 0x000e620000000800 */
[----:B---3--:R-:W-:Y:S01]  /*5400*/  FADD R45, R19, R46 ;  /* 0x0000002e132d7221 */ /* 0x008fe20000000000 */
[----:B------:R-:W-:-:S06]  /*5410*/  FMUL R46, R50, 1.4426950216293334961 ;  /* 0x3fb8aa3b322e7820 */ /* 0x000fcc0000400000 */
[----:B------:R-:W3:Y:S01]  /*5420*/  MUFU.EX2 R22, R22 ;  /* 0x0000001600167308 */ /* 0x000ee20000000800 */
[----:B0-----:R-:W-:-:S07]  /*5430*/  FADD R48, R20, R45 ;  /* 0x0000002d14307221 */ /* 0x001fce0000000000 */
[----:B------:R-:W0:Y:S01]  /*5440*/  MUFU.EX2 R23, R23 ;  /* 0x0000001700177308 */ /* 0x000e220000000800 */
[----:B-1----:R-:W-:-:S07]  /*5450*/  FADD R45, R21, R48 ;  /* 0x00000030152d7221 */ /* 0x002fce0000000000 */
[----:B------:R-:W1:Y:S01]  /*5460*/  MUFU.EX2 R24, R24 ;  /* 0x0000001800187308 */ /* 0x000e620000000800 */
[----:B---3--:R-:W-:-:S07]  /*5470*/  FADD R48, R22, R45 ;  /* 0x0000002d16307221 */ /* 0x008fce0000000000 */
[----:B------:R-:W3:Y:S01]  /*5480*/  MUFU.EX2 R25, R25 ;  /* 0x0000001900197308 */ /* 0x000ee20000000800 */
[----:B0-----:R-:W-:Y:S01]  /*5490*/  FADD R45, R23, R48 ;  /* 0x00000030172d7221 */ /* 0x001fe20000000000 */
[----:B------:R-:W-:-:S06]  /*54a0*/  FMUL R48, R52, 1.4426950216293334961 ;  /* 0x3fb8aa3b34307820 */ /* 0x000fcc0000400000 */
[----:B------:R-:W0:Y:S01]  /*54b0*/  MUFU.EX2 R26, R26 ;  /* 0x0000001a001a7308 */ /* 0x000e220000000800 */
[----:B-1----:R-:W-:-:S07]  /*54c0*/  FADD R50, R24, R45 ;  /* 0x0000002d18327221 */ /* 0x002fce0000000000 */
[----:B------:R-:W1:Y:S01]  /*54d0*/  MUFU.EX2 R27, R27 ;  /* 0x0000001b001b7308 */ /* 0x000e620000000800 */
[----:B---3--:R-:W-:-:S07]  /*54e0*/  FADD R45, R25, R50 ;  /* 0x00000032192d7221 */ /* 0x008fce0000000000 */
[----:B------:R-:W3:Y:S01]  /*54f0*/  MUFU.EX2 R28, R28 ;  /* 0x0000001c001c7308 */ /* 0x000ee20000000800 */
[----:B0-----:R-:W-:-:S07]  /*5500*/  FADD R50, R26, R45 ;  /* 0x0000002d1a327221 */ /* 0x001fce0000000000 */
[----:B------:R-:W0:Y:S01]  /*5510*/  MUFU.EX2 R29, R29 ;  /* 0x0000001d001d7308 */ /* 0x000e220000000800 */
[----:B-1----:R-:W-:Y:S01]  /*5520*/  FADD R45, R27, R50 ;  /* 0x000000321b2d7221 */ /* 0x002fe20000000000 */
[----:B------:R-:W-:-:S06]  /*5530*/  FMUL R50, R54, 1.4426950216293334961 ;  /* 0x3fb8aa3b36327820 */ /* 0x000fcc0000400000 */
[----:B------:R-:W1:Y:S01]  /*5540*/  MUFU.EX2 R30, R30 ;  /* 0x0000001e001e7308 */ /* 0x000e620000000800 */
[----:B---3--:R-:W-:-:S07]  /*5550*/  FADD R52, R28, R45 ;  /* 0x0000002d1c347221 */ /* 0x008fce0000000000 */
[----:B------:R-:W3:Y:S01]  /*5560*/  MUFU.EX2 R31, R31 ;  /* 0x0000001f001f7308 */ /* 0x000ee20000000800 */
[----:B0-----:R-:W-:-:S07]  /*5570*/  FADD R45, R29, R52 ;  /* 0x000000341d2d7221 */ /* 0x001fce0000000000 */
        /* <DEDUP_REMOVED lines=13> */
[----:B------:R-:W-:Y:S01]  /*5650*/  FMUL R54, R58, 1.4426950216293334961 ;  /* 0x3fb8aa3b3a367820 */ /* 0x000fe20000400000 */
[----:B------:R-:W-:Y:S01]  /*5660*/  FMUL R58, R61, 1.4426950216293334961 ;  /* 0x3fb8aa3b3d3a7820 */ /* 0x000fe20000400000 */
[----:B------:R-:W-:-:S04]  /*5670*/  FMUL R61, R63, 1.4426950216293334961 ;  /* 0x3fb8aa3b3f3d7820 */ /* 0x000fc80000400000 */
[----:B------:R-:W0:Y:S01]  /*5680*/  MUFU.EX2 R38, R38 ;  /* 0x0000002600267308 */ /* 0x000e220000000800 */
[----:B-1----:R-:W-:-:S07]  /*5690*/  FADD R56, R36, R45 ;  /* 0x0000002d24387221 */ /* 0x002fce0000000000 */
[----:B------:R-:W1:Y:S01]  /*56a0*/  MUFU.EX2 R39, R39 ;  /* 0x0000002700277308 */ /* 0x000e620000000800 */
[----:B---3--:R-:W-:-:S07]  /*56b0*/  FADD R45, R37, R56 ;  /* 0x00000038252d7221 */ /* 0x008fce0000000000 */
[----:B------:R-:W3:Y:S01]  /*56c0*/  MUFU.EX2 R40, R40 ;  /* 0x0000002800287308 */ /* 0x000ee20000000800 */
[----:B0-----:R-:W-:-:S07]  /*56d0*/  FADD R56, R38, R45 ;  /* 0x0000002d26387221 */ /* 0x001fce0000000000 */
        /* <DEDUP_REMOVED lines=18> */
[----:B------:R-:W-:-:S04]  /*5800*/  FADD R45, -R142, R147 ;  /* 0x000000938e2d7221 */ /* 0x000fc80000000100 */
[----:B------:R-:W-:Y:S02]  /*5810*/  FMUL R45, R45, 1.4426950216293334961 ;  /* 0x3fb8aa3b2d2d7820 */ /* 0x000fe40000400000 */
[----:B------:R-:W0:Y:S01]  /*5820*/  MUFU.EX2 R51, R51 ;  /* 0x0000003300337308 */ /* 0x000e220000000800 */
[----:B-1----:R-:W-:-:S07]  /*5830*/  FADD R59, R49, R56 ;  /* 0x00000038313b7221 */ /* 0x002fce0000000000 */
[----:B------:R-:W2:Y:S01]  /*5840*/  MUFU.EX2 R45, R45 ;  /* 0x0000002d002d7308 */ /* 0x000ea20000000800 */
[----:B---3--:R-:W-:-:S07]  /*5850*/  FADD R56, R50, R59 ;  /* 0x0000003b32387221 */ /* 0x008fce0000000000 */
[----:B------:R-:W1:Y:S01]  /*5860*/  MUFU.EX2 R52, R52 ;  /* 0x0000003400347308 */ /* 0x000e620000000800 */
[----:B0-----:R-:W-:-:S07]  /*5870*/  FADD R59, R51, R56 ;  /* 0x00000038333b7221 */ /* 0x001fce0000000000 */
[----:B------:R-:W0:Y:S01]  /*5880*/  MUFU.EX2 R53, R53 ;  /* 0x0000003500357308 */ /* 0x000e220000000800 */
[----:B--2---:R2:W-:Y:S07]  /*5890*/  STSM.16.M88 [R2+0x4000], R45 ;  /* 0x0040002d02007844 */ /* 0x0045ee0000000000 */
[----:B------:R-:W3:Y:S01]  /*58a0*/  MUFU.EX2 R54, R54 ;  /* 0x0000003600367308 */ /* 0x000ee20000000800 */
[----:B-1----:R-:W-:-:S07]  /*58b0*/  FADD R56, R52, R59 ;  /* 0x0000003b34387221 */ /* 0x002fce0000000000 */
[----:B------:R-:W1:Y:S01]  /*58c0*/  MUFU.EX2 R55, R55 ;  /* 0x0000003700377308 */ /* 0x000e620000000800 */
[----:B0-----:R-:W-:-:S07]  /*58d0*/  FADD R59, R53, R56 ;  /* 0x00000038353b7221 */ /* 0x001fce0000000000 */
[----:B------:R-:W0:Y:S01]  /*58e0*/  MUFU.EX2 R57, R57 ;  /* 0x0000003900397308 */ /* 0x000e220000000800 */
[----:B---3--:R-:W-:-:S07]  /*58f0*/  FADD R56, R54, R59 ;  /* 0x0000003b36387221 */ /* 0x008fce0000000000 */
[----:B------:R-:W3:Y:S01]  /*5900*/  MUFU.EX2 R58, R58 ;  /* 0x0000003a003a7308 */ /* 0x000ee20000000800 */
[----:B-1----:R-:W-:Y:S01]  /*5910*/  FADD R62, R55, R56 ;  /* 0x00000038373e7221 */ /* 0x002fe20000000000 */
[----:B------:R-:W-:Y:S06]  /*5920*/  BAR.SYNC.DEFER_BLOCKING 0x0 ;  /* 0x0000000000007b1d */ /* 0x000fec0000010000 */
[----:B------:R-:W1:Y:S01]  /*5930*/  MUFU.EX2 R60, R60 ;  /* 0x0000003c003c7308 */ /* 0x000e620000000800 */
[----:B0-----:R-:W-:-:S07]  /*5940*/  FADD R59, R57, R62 ;  /* 0x0000003e393b7221 */ /* 0x001fce0000000000 */
[----:B------:R-:W0:Y:S01]  /*5950*/  MUFU.EX2 R61, R61 ;  /* 0x0000003d003d7308 */ /* 0x000e220000000800 */
[----:B---3--:R-:W-:-:S07]  /*5960*/  FADD R59, R58, R59 ;  /* 0x0000003b3a3b7221 */ /* 0x008fce0000000000 */
[----:B------:R-:W3:Y:S01]  /*5970*/  MUFU.EX2 R163, R64 ;  /* 0x0000004000a37308 */ /* 0x000ee20000000800 */
[----:B-1----:R-:W-:Y:S01]  /*5980*/  FADD R62, R60, R59 ;  /* 0x0000003b3c3e7221 */ /* 0x002fe20000000000 */
[----:B------:R2:W1:Y:S01]  /*5990*/  LDSM.16.M88 R56, [R76+UR13+0x4000] ;  /* 0x0040000d4c38783b */ /* 0x0004620008000000 */
[----:B------:R-:W4:Y:S05]  /*59a0*/  SYNCS.PHASECHK.TRANS64.TRYWAIT P2, [UR17], R146 ;  /* 0x00000092ff0075a7 */ /* 0x000f2a0008041111 */
[----:B------:R-:W5:Y:S01]  /*59b0*/  MUFU.EX2 R165, R65 ;  /* 0x0000004100a57308 */ /* 0x000f620000000800 */
[----:B0-----:R-:W-:-:S07]  /*59c0*/  FADD R62, R61, R62 ;  /* 0x0000003e3d3e7221 */ /* 0x001fce0000000000 */
[----:B------:R-:W0:Y:S01]  /*59d0*/  MUFU.EX2 R167, R66 ;  /* 0x0000004200a77308 */ /* 0x000e220000000800 */
[----:B---3--:R-:W-:-:S07]  /*59e0*/  FADD R62, R163, R62 ;  /* 0x0000003ea33e7221 */ /* 0x008fce0000000000 */
[----:B------:R-:W3:Y:S01]  /*59f0*/  MUFU.EX2 R168, R67 ;  /* 0x0000004300a87308 */ /* 0x000ee20000000800 */
[----:B-----5:R-:W-:-:S04]  /*5a00*/  FADD R62, R165, R62 ;  /* 0x0000003ea53e7221 */ /* 0x020fc80000000000 */
[----:B0-----:R-:W-:-:S04]  /*5a10*/  FADD R59, R167, R62 ;  /* 0x0000003ea73b7221 */ /* 0x001fc80000000000 */
[----:B---3--:R-:W-:-:S05]  /*5a20*/  FADD R59, R168, R59 ;  /* 0x0000003ba83b7221 */ /* 0x008fca0000000000 */
[----:B------:R2:W0:Y:S01]  /*5a30*/  SHFL.BFLY PT, R62, R59, 0x10, 0x1f ;  /* 0x0e001f003b3e7f89 */ /* 0x00042200000e0000 */
[----:B-1--4-:R-:W-:Y:S05]  /*5a40*/  @!P2 BRA `(.L_x_15) ;  /* 0x0000001800a8a947 */ /* 0x012fea0003800000 */
.L_x_24:
[----:B------:R-:W-:Y:S01]  /*5a50*/  IMAD.WIDE R64, R77, 0x2, R98 ;  /* 0x000000024d407825 */ /* 0x000fe200078e0262 */
[----:B------:R-:W-:Y:S02]  /*5a60*/  F2FP.F16.F32.PACK_AB R5, R6, R5 ;  /* 0x000000050605723e */ /* 0x000fe400000000ff */
[----:B------:R-:W-:Y:S01]  /*5a70*/  F2FP.F16.F32.PACK_AB R6, R151, R8 ;  /* 0x000000089706723e */ /* 0x000fe200000000ff */
[----:B------:R-:W-:Y:S01]  /*5a80*/  IMAD.WIDE R154, R77, 0x2, R86 ;  /* 0x000000024d9a7825 */ /* 0x000fe200078e0256 */
[----:B------:R-:W-:Y:S01]  /*5a90*/  F2FP.F16.F32.PACK_AB R8, R153, R150 ;  /* 0x000000969908723e */ /* 0x000fe200000000ff */
[----:B------:R1:W3:Y:S01]  /*5aa0*/  LDG.E.U16 R158, desc[UR28][R64.64] ;  /* 0x0000001c409e7981 */ /* 0x0002e2000c1e1500 */
[----:B------:R-:W-:Y:S01]  /*5ab0*/  F2FP.F16.F32.PACK_AB R7, R148, R7 ;  /* 0x000000079407723e */ /* 0x000fe200000000ff */
[C---:B------:R-:W-:Y:S02]  /*5ac0*/  IMAD.WIDE R146, R77.reuse, 0x2, R92 ;  /* 0x000000024d927825 */ /* 0x040fe400078e025c */
[----:B------:R4:W5:Y:S02]  /*5ad0*/  LDG.E.U16 R164, desc[UR28][R154.64] ;  /* 0x0000001c9aa47981 */ /* 0x000964000c1e1500 */
[----:B------:R-:W-:-:S02]  /*5ae0*/  IMAD.WIDE R152, R77, 0x2, R80 ;  /* 0x000000024d987825 */ /* 0x000fc400078e0250 */
[----:B------:R2:W5:Y:S02]  /*5af0*/  LDG.E.U16 R162, desc[UR28][R146.64] ;  /* 0x0000001c92a27981 */ /* 0x000564000c1e1500 */
[C---:B------:R-:W-:Y:S02]  /*5b00*/  IMAD.WIDE R66, R77.reuse, 0x2, R96 ;  /* 0x000000024d427825 */ /* 0x040fe400078e0260 */
[----:B------:R0:W5:Y:S02]  /*5b10*/  LDG.E.U16 R166, desc[UR28][R152.64] ;  /* 0x0000001c98a67981 */ /* 0x000164000c1e1500 */
[C---:B------:R-:W-:Y:S02]  /*5b20*/  IMAD.WIDE R148, R77.reuse, 0x2, R90 ;  /* 0x000000024d947825 */ /* 0x040fe400078e025a */
[----:B------:R0:W5:Y:S02]  /*5b30*/  LDG.E.U16 R63, desc[UR28][R66.64] ;  /* 0x0000001c423f7981 */ /* 0x000164000c1e1500 */
[----:B------:R-:W-:-:S02]  /*5b40*/  IMAD.WIDE R150, R77, 0x2, R84 ;  /* 0x000000024d967825 */ /* 0x000fc400078e0254 */
[----:B------:R0:W5:Y:S02]  /*5b50*/  LDG.E.U16 R159, desc[UR28][R148.64] ;  /* 0x0000001c949f7981 */ /* 0x000164000c1e1500 */
[C---:B-1----:R-:W-:Y:S02]  /*5b60*/  IMAD.WIDE R64, R77.reuse, 0x2, R94 ;  /* 0x000000024d407825 */ /* 0x042fe400078e025e */
[----:B------:R1:W5:Y:S02]  /*5b70*/  LDG.E.U16 R161, desc[UR28][R150.64] ;  /* 0x0000001c96a17981 */ /* 0x000364000c1e1500 */
[C---:B----4-:R-:W-:Y:S02]  /*5b80*/  IMAD.WIDE R154, R77.reuse, 0x2, R78 ;  /* 0x000000024d9a7825 */ /* 0x050fe400078e024e */
[----:B------:R4:W5:Y:S02]  /*5b90*/  LDG.E.U16 R160, desc[UR28][R64.64] ;  /* 0x0000001c40a07981 */ /* 0x000964000c1e1500 */
[----:B--2---:R-:W-:-:S02]  /*5ba0*/  IMAD.WIDE R146, R77, 0x2, R88 ;  /* 0x000000024d927825 */ /* 0x004fc400078e0258 */
[----:B------:R-:W2:Y:S02]  /*5bb0*/  LDG.E.U16 R155, desc[UR28][R154.64] ;  /* 0x0000001c9a9b7981 */ /* 0x000ea4000c1e1500 */
[C---:B0-----:R-:W-:Y:S02]  /*5bc0*/  IMAD.WIDE R152, R77.reuse, 0x2, R82 ;  /* 0x000000024d987825 */ /* 0x041fe400078e0252 */
[----:B------:R-:W2:Y:S02]  /*5bd0*/  LDG.E.U16 R146, desc[UR28][R146.64] ;  /* 0x0000001c92927981 */ /* 0x000ea4000c1e1500 */
[C---:B------:R-:W-:Y:S02]  /*5be0*/  IMAD.WIDE R156, R77.reuse, 0x2, R136 ;  /* 0x000000024d9c7825 */ /* 0x040fe400078e0288 */
[----:B------:R-:W2:Y:S02]  /*5bf0*/  LDG.E.U16 R152, desc[UR28][R152.64] ;  /* 0x0000001c98987981 */ /* 0x000ea4000c1e1500 */
[----:B------:R-:W-:-:S02]  /*5c00*/  IMAD.WIDE R66, R77, 0x2, R132 ;  /* 0x000000024d427825 */ /* 0x000fc400078e0284 */
[----:B------:R-:W2:Y:S02]  /*5c10*/  LDG.E.U16 R156, desc[UR28][R156.64] ;  /* 0x0000001c9c9c7981 */ /* 0x000ea4000c1e1500 */
[C---:B------:R-:W-:Y:S02]  /*5c20*/  IMAD.WIDE R148, R77.reuse, 0x2, R140 ;  /* 0x000000024d947825 */ /* 0x040fe400078e028c */
[----:B------:R-:W2:Y:S02]  /*5c30*/  LDG.E.U16 R67, desc[UR28][R66.64] ;  /* 0x0000001c42437981 */ /* 0x000ea4000c1e1500 */
[C---:B-1----:R-:W-:Y:S02]  /*5c40*/  IMAD.WIDE R150, R77.reuse, 0x2, R138 ;  /* 0x000000024d967825 */ /* 0x042fe400078e028a */
[----:B------:R-:W2:Y:S02]  /*5c50*/  LDG.E.U16 R149, desc[UR28][R148.64] ;  /* 0x0000001c94957981 */ /* 0x000ea4000c1e1500 */
[----:B----4-:R-:W-:-:S02]  /*5c60*/  IMAD.WIDE R64, R77, 0x2, R134 ;  /* 0x000000024d407825 */ /* 0x010fc400078e0286 */
[----:B------:R-:W4:Y:S04]  /*5c70*/  LDG.E.U16 R151, desc[UR28][R150.64] ;  /* 0x0000001c96977981 */ /* 0x000f28000c1e1500 */
[----:B------:R-:W4:Y:S01]  /*5c80*/  LDG.E.U16 R65, desc[UR28][R64.64] ;  /* 0x0000001c40417981 */ /* 0x000f22000c1e1500 */
        /* <DEDUP_REMOVED lines=26> */
[----:B------:R-:W-:-:S04]  /*5e30*/  F2FP.F16.F32.PACK_AB R35, R168, R167 ;  /* 0x000000a7a823723e */ /* 0x000fc800000000ff */
[----:B------:R-:W-:Y:S01]  /*5e40*/  STTM.16dp32bit_t0_t15.x32 tmem[UR22], R4 ;  /* 0x00000004000079ed */ /* 0x000fe20008a80016 */
[----:B------:R-:W-:Y:S01]  /*5e50*/  STTM.16dp32bit_t16_t31.x32 tmem[UR22+0x20], R4 ;  /* 0x00002004000079ed */ /* 0x000fe20008aa0016 */
[----:B------:R-:W-:Y:S01]  /*5e60*/  ULEA UR17, UR27, UR13, 0x3 ;  /* 0x0000000d1b117291 */ /* 0x000fe2000f8e18ff */
[----:B------:R-:W-:Y:S01]  /*5e70*/  FADD R62, R59, R62 ;  /* 0x0000003e3b3e7221 */ /* 0x000fe20000000000 */
[----:B------:R-:W-:Y:S02]  /*5e80*/  UMOV UR9, UR6 ;  /* 0x0000000600097c82 */ /* 0x000fe40008000000 */
[----:B------:R-:W-:Y:S01]  /*5e90*/  UIADD3 UR17, UPT, UPT, UR17, 0x8000, URZ ;  /* 0x0000800011117890 */ /* 0x000fe2000fffe0ff */
[----:B---3--:R0:W-:Y:S04]  /*5ea0*/  STS.U16 [R75+UR13+0x6000], R158 ;  /* 0x0060009e4b007988 */ /* 0x0081e8000800040d */
[----:B-----5:R0:W-:Y:S04]  /*5eb0*/  STS.U16 [R75+UR13+0x6800], R164 ;  /* 0x006800a44b007988 */ /* 0x0201e8000800040d */
[----:B------:R0:W-:Y:S04]  /*5ec0*/  STS.U16 [R75+UR13+0x6400], R162 ;  /* 0x006400a24b007988 */ /* 0x0001e8000800040d */
[----:B------:R0:W-:Y:S04]  /*5ed0*/  STS.U16 [R75+UR13+0x6c00], R166 ;  /* 0x006c00a64b007988 */ /* 0x0001e8000800040d */
[----:B------:R0:W-:Y:S04]  /*5ee0*/  STS.U16 [R74+UR13+0x6100], R63 ;  /* 0x0061003f4a007988 */ /* 0x0001e8000800040d */
[----:B------:R0:W-:Y:S04]  /*5ef0*/  STS.U16 [R74+UR13+0x6500], R159 ;  /* 0x0065009f4a007988 */ /* 0x0001e8000800040d */
[----:B------:R0:W-:Y:S04]  /*5f00*/  STS.U16 [R74+UR13+0x6900], R161 ;  /* 0x006900a14a007988 */ /* 0x0001e8000800040d */
[----:B--2---:R0:W-:Y:S04]  /*5f10*/  STS.U16 [R74+UR13+0x6d00], R155 ;  /* 0x006d009b4a007988 */ /* 0x0041e8000800040d */
[----:B------:R0:W-:Y:S04]  /*5f20*/  STS.U16 [R73+UR13+0x6200], R160 ;  /* 0x006200a049007988 */ /* 0x0001e8000800040d */
[----:B------:R0:W-:Y:S04]  /*5f30*/  STS.U16 [R73+UR13+0x6600], R146 ;  /* 0x0066009249007988 */ /* 0x0001e8000800040d */
[----:B------:R0:W-:Y:S04]  /*5f40*/  STS.U16 [R73+UR13+0x6a00], R152 ;  /* 0x006a009849007988 */ /* 0x0001e8000800040d */
[----:B------:R0:W-:Y:S04]  /*5f50*/  STS.U16 [R73+UR13+0x6e00], R156 ;  /* 0x006e009c49007988 */ /* 0x0001e8000800040d */
[----:B------:R0:W-:Y:S04]  /*5f60*/  STS.U16 [R72+UR13+0x6300], R67 ;  /* 0x0063004348007988 */ /* 0x0001e8000800040d */
[----:B------:R0:W-:Y:S04]  /*5f70*/  STS.U16 [R72+UR13+0x6700], R149 ;  /* 0x0067009548007988 */ /* 0x0001e8000800040d */
[----:B----4-:R0:W-:Y:S04]  /*5f80*/  STS.U16 [R72+UR13+0x6b00], R151 ;  /* 0x006b009748007988 */ /* 0x0101e8000800040d */
[----:B------:R0:W-:Y:S01]  /*5f90*/  STS.U16 [R72+UR13+0x6f00], R65 ;  /* 0x006f004148007988 */ /* 0x0001e2000800040d */
[----:B------:R-:W1:Y:S02]  /*5fa0*/  FENCE.VIEW.ASYNC.T ;  /* 0x00000000000073c6 */ /* 0x000e640000000200 */
[----:B-1----:R-:W-:Y:S06]  /*5fb0*/  BAR.SYNC.DEFER_BLOCKING 0x0 ;  /* 0x0000000000007b1d */ /* 0x002fec0000010000 */
[----:B------:R-:W1:Y:S01]  /*5fc0*/  LDTM.x16 R4, tmem[UR36] ;  /* 0x00000024000479ee */ /* 0x000e620008240000 */
[----:B------:R-:W-:Y:S01]  /*5fd0*/  NOP ;  /* 0x0000000000007918 */ /* 0x000fe20000000000 */
[C---:B-1----:R-:W-:Y:S01]  /*5fe0*/  FMUL R4, R56.reuse, R4 ;  /* 0x0000000438047220 */ /* 0x042fe20000400000 */
        /* <DEDUP_REMOVED lines=15> */
[----:B------:R0:W-:Y:S01]  /*60e0*/  STTM.x16 tmem[UR36], R4 ;  /* 0x00000004000079ed */ /* 0x0001e20008240024 */
[----:B------:R-:W1:Y:S02]  /*60f0*/  FENCE.VIEW.ASYNC.T ;  /* 0x00000000000073c6 */ /* 0x000e640000000200 */
[----:B-1----:R-:W-:Y:S06]  /*6100*/  BAR.SYNC.DEFER_BLOCKING 0x0 ;  /* 0x0000000000007b1d */ /* 0x002fec0000010000 */
[----:B------:R1:W-:Y:S06]  /*6110*/  MEMBAR.ALL.CTA ;  /* 0x0000000000007992 */ /* 0x0003ec0000008000 */
[----:B-1----:R-:W1:Y:S02]  /*6120*/  FENCE.VIEW.ASYNC.S ;  /* 0x00000000000073c6 */ /* 0x002e640000000000 */
[----:B-1----:R-:W-:Y:S06]  /*6130*/  BAR.SYNC.DEFER_BLOCKING 0x0 ;  /* 0x0000000000007b1d */ /* 0x002fec0000010000 */
[----:B------:R-:W-:Y:S05]  /*6140*/  BRA.U UP1, `(.L_x_16) ;  /* 0x0000000101947547 */ /* 0x000fea000b800000 */
[----:B------:R-:W-:Y:S02]  /*6150*/  UIADD3 UR62, UPT, UPT, UR14, 0xa8, URZ ;  /* 0x000000a80e3e7890 */ /* 0x000fe4000fffe0ff */
[----:B------:R-:W-:Y:S02]  /*6160*/  UIADD3 UR63, UPT, UPT, UR14, 0xb0, URZ ;  /* 0x000000b00e3f7890 */ /* 0x000fe4000fffe0ff */
[----:B------:R-:W-:Y:S02]  /*6170*/  UIADD3 UR64, UPT, UPT, UR14, 0xb8, URZ ;  /* 0x000000b80e407890 */ /* 0x000fe4000fffe0ff */
[----:B------:R-:W-:Y:S02]  /*6180*/  UIADD3 UR65, UPT, UPT, UR14, 0xc0, URZ ;  /* 0x000000c00e417890 */ /* 0x000fe4000fffe0ff */
[----:B------:R-:W-:Y:S02]  /*6190*/  UIADD3 UR66, UPT, UPT, UR14, 0xc8, URZ ;  /* 0x000000c80e427890 */ /* 0x000fe4000fffe0ff */
[----:B------:R-:W-:Y:S01]  /*61a0*/  UIADD3 UR67, UPT, UPT, UR14, 0xd0, URZ ;  /* 0x000000d00e437890 */ /* 0x000fe2000fffe0ff */
[----:B------:R-:W-:Y:S01]  /*61b0*/  UMOV UR10, 0x0 ;  /* 0x00000000000a7882 */ /* 0x000fe20000000000 */
[----:B------:R-:W-:Y:S01]  /*61c0*/  UMOV UR11, 0x8080010 ;  /* 0x08080010000b7882 */ /* 0x000fe20000000000 */
[----:B------:R-:W-:Y:S01]  /*61d0*/  UMOV UR25, 0x40004040 ;  /* 0x4000404000197882 */ /* 0x000fe20000000000 */
[----:B------:R-:W-:-:S02]  /*61e0*/  UIADD3 UR68, UPT, UPT, UR14, 0xd8, URZ ;  /* 0x000000d80e447890 */ /* 0x000fc4000fffe0ff */
[----:B------:R1:W-:Y:S01]  /*61f0*/  UTCHMMA tmem[UR18], gdesc[UR24], tmem[UR14], tmem[UR10], idesc[UR11], UPT ;  /* 0x00ff0a18120079ea */ /* 0x0003e2000b80000e */
[----:B------:R-:W-:Y:S01]  /*6200*/  UMOV UR30, 0x0 ;  /* 0x00000000001e7882 */ /* 0x000fe20000000000 */
        /* <DEDUP_REMOVED lines=14> */
[----:B------:R-:W-:Y:S01]  /*62f0*/  UMOV UR6, UR17 ;  /* 0x0000001100067c82 */ /* 0x000fe20008000000 */
[----:B------:R-:W-:Y:S01]  /*6300*/  UMOV UR7, URZ ;  /* 0x000000ff00077c82 */ /* 0x000fe20008000000 */
[----:B------:R1:W-:Y:S01]  /*6310*/  UTCHMMA tmem[UR65], gdesc[UR46], tmem[UR14], tmem[UR54], idesc[UR55], UPT ;  /* 0x00ff362e410079ea */ /* 0x0003e2000b80000e */
[----:B------:R-:W-:Y:S01]  /*6320*/  UMOV UR60, 0x0 ;  /* 0x00000000003c7882 */ /* 0x000fe20000000000 */
[----:B------:R-:W-:Y:S01]  /*6330*/  UMOV UR61, 0x8080010 ;  /* 0x08080010003d7882 */ /* 0x000fe20000000000 */
[----:B------:R1:W-:Y:S01]  /*6340*/  UTCHMMA tmem[UR66], gdesc[UR48], tmem[UR14], tmem[UR56], idesc[UR57], UPT ;  /* 0x00ff3830420079ea */ /* 0x0003e2000b80000e */
[----:B------:R-:W-:Y:S01]  /*6350*/  UMOV UR6, UR6 ;  /* 0x0000000600067c82 */ /* 0x000fe20008000000 */
[----:B------:R1:W-:Y:S01]  /*6360*/  UTCHMMA tmem[UR67], gdesc[UR50], tmem[UR14], tmem[UR58], idesc[UR59], UPT ;  /* 0x00ff3a32430079ea */ /* 0x0003e2000b80000e */
[----:B------:R1:W-:Y:S01]  /*6370*/  UTCHMMA tmem[UR68], gdesc[UR52], tmem[UR14], tmem[UR60], idesc[UR61], UPT ;  /* 0x00ff3c34440079ea */ /* 0x0003e2000b80000e */
[----:B------:R1:W-:Y:S01]  /*6380*/  UTCBAR [UR6], URZ ;  /* 0x000000ff060073e9 */ /* 0x0003e200080000ff */
[----:B------:R-:W-:Y:S01]  /*6390*/  NOP ;  /* 0x0000000000007918 */ /* 0x000fe20000000000 */
.L_x_16:
[----:B------:R-:W-:Y:S01]  /*63a0*/  UIADD3 UR27, UPT, UPT, UR27, 0x1, URZ ;  /* 0x000000011b1b7890 */ /* 0x000fe2000fffe0ff */
[----:B------:R-:W-:Y:S01]  /*63b0*/  FFMA R143, R45, R143, R62 ;  /* 0x0000008f2d8f7223 */ /* 0x000fe2000000003e */
[----:B------:R-:W-:Y:S01]  /*63c0*/  UIADD3 UR8, UPT, UPT, UR8, 0x80, URZ ;  /* 0x0000008008087890 */ /* 0x000fe2000fffe0ff */
[----:B------:R-:W-:Y:S01]  /*63d0*/  IADD3 R77, PT, PT, R77, UR23, RZ ;  /* 0x000000174d4d7c10 */ /* 0x000fe2000fffe0ff */
[----:B------:R-:W-:Y:S01]  /*63e0*/  UISETP.GT.AND UP2, UPT, UR27, 0x1, UPT ;  /* 0x000000011b00788c */ /* 0x000fe2000bf44270 */
[----:B------:R-:W-:Y:S02]  /*63f0*/  IADD3 R145, PT, PT, R144, R145, RZ ;  /* 0x0000009190917210 */ /* 0x000fe40007ffe0ff */
[----:B0-----:R-:W-:Y:S01]  /*6400*/  MOV R146, UR9 ;  /* 0x0000000900927c02 */ /* 0x001fe20008000f00 */
[----:B-1----:R-:W-:Y:S01]  /*6410*/  USEL UR6, URZ, 0x1, !UP2 ;  /* 0x00000001ff067887 */ /* 0x002fe2000d000000 */
[----:B------:R-:W-:Y:S01]  /*6420*/  MOV R147, R142 ;  /* 0x0000008e00937202 */ /* 0x000fe20000000f00 */
[----:B------:R-:W-:-:S02]  /*6430*/  USEL UR27, UR27, URZ, !UP2 ;  /* 0x000000ff1b1b7287 */ /* 0x000fc4000d000000 */
[----:B------:R-:W-:Y:S02]  /*6440*/  UISETP.GE.AND UP2, UPT, UR8, UR19, UPT ;  /* 0x000000130800728c */ /* 0x000fe4000bf46270 */
[----:B------:R-:W-:-:S07]  /*6450*/  ULOP3.LUT UR6, UR9, UR6, URZ, 0x3c, !UPT ;  /* 0x0000000609067292 */ /* 0x000fce000f8e3cff */
[----:B------:R-:W-:Y:S05]  /*6460*/  BRA.U !UP2, `(.L_x_17) ;  /* 0xffffffd90a847547 */ /* 0x000fea000b83ffff */
.L_x_12:
[----:B------:R-:W0:Y:S01]  /*6470*/  LDCU UR4, c[0x0][0x3f0] ;  /* 0x00007e00ff0477ac */ /* 0x000e220008000800 */
[----:B------:R-:W-:Y:S01]  /*6480*/  FSETP.GEU.AND P3, PT, R143, 1.175494350822287508e-38, PT ;  /* 0x008000008f00780b */ /* 0x000fe20003f6e000 */
[----:B0-----:R-:W-:-:S09]  /*6490*/  UISETP.GE.AND UP0, UPT, UR4, 0x1, UPT ;  /* 0x000000010400788c */ /* 0x001fd2000bf06270 */
[----:B------:R-:W-:Y:S05]  /*64a0*/  BRA.U !UP0, `(.L_x_18) ;  /* 0x0000000108107547 */ /* 0x000fea000b800000 */
[----:B------:R-:W-:-:S06]  /*64b0*/  USHF.L.U32 UR9, UR9, 0x1f, URZ ;  /* 0x0000001f09097899 */ /* 0x000fcc00080006ff */
[----:B--2---:R-:W-:-:S04]  /*64c0*/  MOV R4, UR9 ;  /* 0x0000000900047c02 */ /* 0x004fc80008000f00 */
[----:B------:R-:W0:Y:S02]  /*64d0*/  SYNCS.PHASECHK.TRANS64.TRYWAIT P2, [UR17], R4 ;  /* 0x00000004ff0075a7 */ /* 0x000e240008041111 */
[----:B0-----:R-:W-:Y:S05]  /*64e0*/  @!P2 BRA `(.L_x_19) ;  /* 0x00000010000ca947 */ /* 0x001fea0003800000 */
.L_x_18:
[----:B------:R-:W-:Y:S01]  /*64f0*/  BAR.SYNC.DEFER_BLOCKING 0x0 ;  /* 0x0000000000007b1d */ /* 0x000fe20000010000 */
[----:B--2---:R-:W-:Y:S01]  /*6500*/  HFMA2 R5, -RZ, RZ, 1.443359375, -0.2030029296875 ;  /* 0x3dc6b27fff057431 */ /* 0x004fe200000001ff */
[----:B------:R-:W-:-:S04]  /*6510*/  LOP3.LUT R0, R0, 0x80, RZ, 0xc0, !PT ;  /* 0x0000008000007812 */ /* 0x000fc800078ec0ff */
[----:B------:R-:W-:Y:S02]  /*6520*/  LEA R24, R0, UR13, 0x5 ;  /* 0x0000000d00187c11 */ /* 0x000fe4000f8e28ff */
[----:B------:R-:W0:Y:S01]  /*6530*/  LDC R32, c[0x0][0x3e8] ;  /* 0x0000fa00ff207b82 */ /* 0x000e220000000800 */
[----:B------:R-:W-:Y:S01]  /*6540*/  FSEL R0, RZ, -23, P3 ;  /* 0xc1b80000ff007808 */ /* 0x000fe20001800000 */
[----:B------:R-:W1:Y:S01]  /*6550*/  LDCU.64 UR4, c[0x0][0x3e0] ;  /* 0x00007c00ff0477ac */ /* 0x000e620008000a00 */
[----:B------:R-:W-:-:S05]  /*6560*/  LEA R69, R69, R24, 0x4 ;  /* 0x0000001845457211 */ /* 0x000fca00078e20ff */
[----:B------:R-:W2:Y:S01]  /*6570*/  LDC.64 R34, c[0x0][0x398] ;  /* 0x0000e600ff227b82 */ /* 0x000ea20000000a00 */
[----:B------:R-:W3:Y:S07]  /*6580*/  @!P1 SYNCS.CCTL.IV [UR13+0x8000] ;  /* 0x00800000ff0099b1 */ /* 0x000eee000800000d */
[----:B---3--:R-:W-:Y:S01]  /*6590*/  BAR.SYNC.DEFER_BLOCKING 0x0 ;  /* 0x0000000000007b1d */ /* 0x008fe20000010000 */
[----:B-1----:R-:W-:-:S04]  /*65a0*/  UIMAD UR4, UR12, UR4, URZ ;  /* 0x000000040c0472a4 */ /* 0x002fc8000f8e02ff */
[----:B------:R-:W-:Y:S01]  /*65b0*/  USHF.L.U32 UR6, UR4, 0x1, URZ ;  /* 0x0000000104067899 */ /* 0x000fe200080006ff */
[----:B------:R-:W1:Y:S02]  /*65c0*/  @!P1 SYNCS.CCTL.IV [UR13+0x8008] ;  /* 0x00800800ff0099b1 */ /* 0x000e64000800000d */
[----:B-1----:R1:W-:Y:S01]  /*65d0*/  STSM.16.M88 [R2], R143 ;  /* 0x0000008f02007844 */ /* 0x0023e20000000000 */
[----:B------:R-:W-:Y:S01]  /*65e0*/  BAR.SYNC.DEFER_BLOCKING 0x0 ;  /* 0x0000000000007b1d */ /* 0x000fe20000010000 */
[----:B-1----:R-:W-:-:S05]  /*65f0*/  @!P3 FMUL R143, R143, 8388608 ;  /* 0x4b0000008f8fb820 */ /* 0x002fca0000400000 */
[C---:B------:R-:W-:Y:S02]  /*6600*/  IADD3 R4, PT, PT, R143.reuse, -0x3f3504f3, RZ ;  /* 0xc0cafb0d8f047810 */ /* 0x040fe40007ffe0ff */
[----:B------:R-:W-:Y:S02]  /*6610*/  ISETP.GE.U32.AND P2, PT, R143, 0x7f800000, PT ;  /* 0x7f8000008f00780c */ /* 0x000fe40003f46070 */
[----:B------:R-:W-:-:S04]  /*6620*/  LOP3.LUT R21, R4, 0xff800000, RZ, 0xc0, !PT ;  /* 0xff80000004157812 */ /* 0x000fc800078ec0ff */
[-C--:B------:R-:W-:Y:S02]  /*6630*/  IADD3 R4, PT, PT, R143, -R21.reuse, RZ ;  /* 0x800000158f047210 */ /* 0x080fe40007ffe0ff */
[----:B------:R-:W-:Y:S01]  /*6640*/  I2FP.F32.S32 R21, R21 ;  /* 0x0000001500157245 */ /* 0x000fe20000201400 */
[----:B------:R-:W1:Y:S02]  /*6650*/  LDSM.16.M88 R20, [R76+UR13] ;  /* 0x0000000d4c14783b */ /* 0x000e640008000000 */
[----:B------:R-:W-:Y:S02]  /*6660*/  FADD R22, R4, -1 ;  /* 0xbf80000004167421 */ /* 0x000fe40000000000 */
[----:B------:R-:W-:Y:S02]  /*6670*/  FFMA.FTZ R0, R21, 1.1920928955078125e-07, R0 ;  /* 0x3400000015007823 */ /* 0x000fe40000010000 */
[----:B------:R-:W-:-:S04]  /*6680*/  FFMA.FTZ R5, R22, R5, -0.16845393180847167969 ;  /* 0xbe2c7f3016057423 */ /* 0x000fc80000010005 */
[----:B------:R-:W-:-:S04]  /*6690*/  FFMA.FTZ R5, R22, R5, 0.1716887056827545166 ;  /* 0x3e2fcf2a16057423 */ /* 0x000fc80000010005 */
[----:B------:R-:W-:-:S04]  /*66a0*/  FFMA.FTZ R5, R22, R5, -0.17900948226451873779 ;  /* 0xbe374e4316057423 */ /* 0x000fc80000010005 */
[----:B------:R-:W-:-:S04]  /*66b0*/  FFMA.FTZ R5, R22, R5, 0.20512372255325317383 ;  /* 0x3e520bf416057423 */ /* 0x000fc80000010005 */
[----:B------:R-:W-:-:S04]  /*66c0*/  FFMA.FTZ R5, R22, R5, -0.24046532809734344482 ;  /* 0xbe763c8b16057423 */ /* 0x000fc80000010005 */
[----:B------:R-:W-:-:S04]  /*66d0*/  FFMA.FTZ R5, R22, R5, 0.28857114911079406738 ;  /* 0x3e93bf9916057423 */ /* 0x000fc80000010005 */
[C---:B------:R-:W-:Y:S02]  /*66e0*/  FFMA.FTZ R23, R22.reuse, R5, -0.36067417263984680176 ;  /* 0xbeb8aa4916177423 */ /* 0x040fe40000010005 */
[----:B------:R-:W3:Y:S01]  /*66f0*/  LDTM.x16 R4, tmem[UR36] ;  /* 0x00000024000479ee */ /* 0x000ee20008240000 */
[----:B------:R-:W-:Y:S01]  /*6700*/  NOP ;  /* 0x0000000000007918 */ /* 0x000fe20000000000 */
[----:B------:R-:W-:-:S04]  /*6710*/  FFMA.FTZ R23, R22, R23, 0.48089820146560668945 ;  /* 0x3ef6384a16177423 */ /* 0x000fc80000010017 */
[----:B------:R-:W-:Y:S01]  /*6720*/  FFMA.FTZ R23, R22, R23, -0.72134751081466674805 ;  /* 0xbf38aa3b16177423 */ /* 0x000fe20000010017 */
[----:B---3--:R-:W-:Y:S01]  /*6730*/  BAR.SYNC.DEFER_BLOCKING 0x0 ;  /* 0x0000000000007b1d */ /* 0x008fe20000010000 */
[----:B-1----:R-:W-:Y:S02]  /*6740*/  FSETP.GT.AND P1, PT, |R20|, 8.50705917302346158658e+37, PT ;  /* 0x7e8000001400780b */ /* 0x002fe40003f24200 */
[----:B------:R-:W-:Y:S01]  /*6750*/  FMUL R23, R22, R23 ;  /* 0x0000001716177220 */ /* 0x000fe20000400000 */
[----:B------:R-:W-:-:S03]  /*6760*/  FSETP.GEU.AND P3, PT, |R20|, 1.175494350822287508e-38, PT ;  /* 0x008000001400780b */ /* 0x000fc60003f6e200 */
[----:B------:R-:W-:-:S04]  /*6770*/  FMUL R23, R22, R23 ;  /* 0x0000001716177220 */ /* 0x000fc80000400000 */
[----:B------:R-:W-:-:S03]  /*6780*/  FFMA.FTZ R23, R22, 1.4426950216293334961, R23 ;  /* 0x3fb8aa3b16177823 */ /* 0x000fc60000010017 */
[----:B------:R-:W-:Y:S01]  /*6790*/  @P1 FMUL R20, R20, 0.25 ;  /* 0x3e80000014141820 */ /* 0x000fe20000400000 */
[----:B------:R-:W-:Y:S01]  /*67a0*/  FADD R0, R0, R23 ;  /* 0x0000001700007221 */ /* 0x000fe20000000000 */
[----:B------:R-:W-:Y:S01]  /*67b0*/  @P1 FMUL R6, R6, 0.25 ;  /* 0x3e80000006061820 */ /* 0x000fe20000400000 */
[----:B------:R-:W-:Y:S01]  /*67c0*/  @P1 FMUL R7, R7, 0.25 ;  /* 0x3e80000007071820 */ /* 0x000fe20000400000 */
[----:B------:R-:W-:Y:S01]  /*67d0*/  @!P3 FMUL R20, R20, 16777216 ;  /* 0x4b8000001414b820 */ /* 0x000fe20000400000 */
[----:B------:R-:W-:Y:S01]  /*67e0*/  @P1 FMUL R9, R9, 0.25 ;  /* 0x3e80000009091820 */ /* 0x000fe20000400000 */
[----:B------:R-:W-:Y:S01]  /*67f0*/  @P1 FMUL R10, R10, 0.25 ;  /* 0x3e8000000a0a1820 */ /* 0x000fe20000400000 */
[----:B------:R-:W-:Y:S01]  /*6800*/  @P1 FMUL R11, R11, 0.25 ;  /* 0x3e8000000b0b1820 */ /* 0x000fe20000400000 */
[----:B------:R-:W-:Y:S01]  /*6810*/  @P1 FMUL R4, R4, 0.25 ;  /* 0x3e80000004041820 */ /* 0x000fe20000400000 */
[----:B------:R-:W-:Y:S01]  /*6820*/  @P1 FMUL R5, R5, 0.25 ;  /* 0x3e80000005051820 */ /* 0x000fe20000400000 */
[----:B------:R-:W1:Y:S01]  /*6830*/  MUFU.RCP R20, R20 ;  /* 0x0000001400147308 */ /* 0x000e620000001000 */
[----:B------:R-:W-:Y:S01]  /*6840*/  @P1 FMUL R8, R8, 0.25 ;  /* 0x3e80000008081820 */ /* 0x000fe20000400000 */
        /* <DEDUP_REMOVED lines=8> */
[----:B------:R-:W-:Y:S01]  /*68d0*/  @!P3 FMUL R6, R6, 16777216 ;  /* 0x4b8000000606b820 */ /* 0x000fe20000400000 */
        /* <DEDUP_REMOVED lines=30> */
[----:B------:R-:W-:Y:S01]  /*6ac0*/  FMUL R20, R20, R19 ;  /* 0x0000001314147220 */ /* 0x000fe20000400000 */
[----:B------:R-:W-:Y:S01]  /*6ad0*/  F2FP.F16.F32.PACK_AB R29, R7, R8 ;  /* 0x00000008071d723e */ /* 0x000fe200000000ff */
[----:B0-----:R-:W-:Y:S01]  /*6ae0*/  IMAD R7, R3, R32, RZ ;  /* 0x0000002003077224 */ /* 0x001fe200078e02ff */
[----:B------:R-:W-:-:S02]  /*6af0*/  F2FP.F16.F32.PACK_AB R28, R21, R4 ;  /* 0x00000004151c723e */ /* 0x000fc400000000ff */
[----:B------:R-:W-:Y:S02]  /*6b00*/  F2FP.F16.F32.PACK_AB R30, R9, R12 ;  /* 0x0000000c091e723e */ /* 0x000fe400000000ff */
[----:B------:R-:W-:Y:S02]  /*6b10*/  F2FP.F16.F32.PACK_AB R31, R11, R16 ;  /* 0x000000100b1f723e */ /* 0x000fe400000000ff */
[----:B------:R-:W-:Y:S02]  /*6b20*/  F2FP.F16.F32.PACK_AB R24, R6, R5 ;  /* 0x000000050618723e */ /* 0x000fe400000000ff */
[----:B------:R-:W-:Y:S01]  /*6b30*/  F2FP.F16.F32.PACK_AB R25, R25, R22 ;  /* 0x000000161919723e */ /* 0x000fe200000000ff */
[----:B------:R0:W-:Y:S01]  /*6b40*/  STS.128 [R69], R28 ;  /* 0x0000001c45007388 */ /* 0x0001e20000000c00 */
[----:B------:R-:W-:Y:S02]  /*6b50*/  F2FP.F16.F32.PACK_AB R26, R10, R13 ;  /* 0x0000000d0a1a723e */ /* 0x000fe400000000ff */
[----:B------:R-:W-:-:S02]  /*6b60*/  F2FP.F16.F32.PACK_AB R27, R20, R17 ;  /* 0x00000011141b723e */ /* 0x000fc400000000ff */
[C---:B------:R-:W-:Y:S02]  /*6b70*/  LEA R9, R32.reuse, R7, 0x1 ;  /* 0x0000000720097211 */ /* 0x040fe400078e08ff */
[----:B------:R-:W-:Y:S01]  /*6b80*/  @P2 MOV R4, 0x7f800000 ;  /* 0x7f80000000042802 */ /* 0x000fe20000000f00 */
[----:B------:R1:W-:Y:S01]  /*6b90*/  STS.128 [R69+0x800], R24 ;  /* 0x0008001845007388 */ /* 0x0003e20000000c00 */
[C---:B------:R-:W-:Y:S01]  /*6ba0*/  LEA R11, R32.reuse, R9, 0x1 ;  /* 0x00000009200b7211 */ /* 0x040fe200078e08ff */
[----:B------:R-:W-:Y:S03]  /*6bb0*/  BAR.SYNC.DEFER_BLOCKING 0x0 ;  /* 0x0000000000007b1d */ /* 0x000fe60000010000 */
[----:B------:R-:W-:Y:S01]  /*6bc0*/  LEA R12, R32, R11, 0x1 ;  /* 0x0000000b200c7211 */ /* 0x000fe200078e08ff */
[C---:B------:R-:W-:Y:S01]  /*6bd0*/  @P2 FFMA.FTZ R0, R143.reuse, R4, +INF ;  /* 0x7f8000008f002423 */ /* 0x040fe20000010004 */
[----:B------:R-:W-:Y:S01]  /*6be0*/  FSETP.NEU.AND P1, PT, R143, RZ, PT ;  /* 0x000000ff8f00720b */ /* 0x000fe20003f2d000 */
[----:B------:R-:W-:Y:S01]  /*6bf0*/  IMAD R4, R68, UR5, RZ ;  /* 0x0000000544047c24 */ /* 0x000fe2000f8e02ff */
[----:B------:R-:W-:Y:S01]  /*6c00*/  LEA R13, R32, R12, 0x1 ;  /* 0x0000000c200d7211 */ /* 0x000fe200078e08ff */
[----:B------:R-:W-:Y:S01]  /*6c10*/  UIMAD.WIDE UR4, UR4, 0x2, URZ ;  /* 0x00000002040478a5 */ /* 0x000fe2000f8e02ff */
[----:B------:R-:W-:-:S02]  /*6c20*/  FSEL R3, R0, -INF , P1 ;  /* 0xff80000000037808 */ /* 0x000fc40000800000 */
[----:B------:R-:W-:Y:S02]  /*6c30*/  LEA R0, R32, R13, 0x1 ;  /* 0x0000000d20007211 */ /* 0x000fe400078e08ff */
[C---:B------:R-:W-:Y:S01]  /*6c40*/  SHF.L.U32 R5, R4.reuse, 0x1, RZ ;  /* 0x0000000104057819 */ /* 0x040fe200000006ff */
[----:B------:R-:W-:Y:S01]  /*6c50*/  IMAD.HI R4, R4, 0x2, RZ ;  /* 0x0000000204047827 */ /* 0x000fe200078e02ff */
[----:B------:R-:W-:-:S03]  /*6c60*/  LEA R17, R32, R0, 0x1 ;  /* 0x0000000020117211 */ /* 0x000fc600078e08ff */
[----:B------:R-:W-:Y:S01]  /*6c70*/  FFMA R3, R3, 0.69314718246459960938, R142 ;  /* 0x3f31721803037823 */ /* 0x000fe2000000008e */
[----:B0-----:R-:W-:Y:S02]  /*6c80*/  LEA R28, R70, UR13, 0x4 ;  /* 0x0000000d461c7c11 */ /* 0x001fe4000f8e20ff */
[----:B--2---:R-:W-:Y:S01]  /*6c90*/  IADD3 R34, P1, P2, R5, UR6, R34 ;  /* 0x0000000605227c10 */ /* 0x004fe2000fa3e022 */
[----:B------:R-:W0:Y:S01]  /*6ca0*/  LDCU UR4, c[0x0][0x3ec] ;  /* 0x00007d80ff0477ac */ /* 0x000e220008000800 */
[----:B------:R-:W-:Y:S02]  /*6cb0*/  LEA R19, R32, R17, 0x1 ;  /* 0x0000001120137211 */ /* 0x000fe400078e08ff */
[----:B------:R-:W-:Y:S02]  /*6cc0*/  IADD3.X R44, PT, PT, R4, UR5, R35, P1, P2 ;  /* 0x00000005042c7c10 */ /* 0x000fe40008fe4423 */
[----:B------:R-:W-:Y:S01]  /*6cd0*/  LEA R21, R32, R19, 0x1 ;  /* 0x0000001320157211 */ /* 0x000fe200078e08ff */
[----:B------:R-:W2:Y:S01]  /*6ce0*/  LDS.128 R36, [R28] ;  /* 0x000000001c247984 */ /* 0x000ea20000000c00 */
[----:B------:R-:W-:-:S02]  /*6cf0*/  LEA R4, P1, R7, R34, 0x1 ;  /* 0x0000002207047211 */ /* 0x000fc400078208ff */
[----:B------:R-:W-:Y:S01]  /*6d00*/  LEA R6, P2, R9, R34, 0x1 ;  /* 0x0000002209067211 */ /* 0x000fe200078408ff */
[----:B------:R3:W4:Y:S01]  /*6d10*/  LDS.128 R40, [R28+0x1000] ;  /* 0x001000001c287984 */ /* 0x0007220000000c00 */
[----:B------:R-:W-:Y:S02]  /*6d20*/  LEA R23, R32, R21, 0x1 ;  /* 0x0000001520177211 */ /* 0x000fe400078e08ff */
[-C--:B------:R-:W-:Y:S02]  /*6d30*/  LEA.HI.X.SX32 R5, R7, R44.reuse, 0x1, P1 ;  /* 0x0000002c07057211 */ /* 0x080fe400008f0eff */
[----:B------:R-:W-:Y:S02]  /*6d40*/  LEA.HI.X.SX32 R7, R9, R44, 0x1, P2 ;  /* 0x0000002c09077211 */ /* 0x000fe400010f0eff */
[----:B------:R-:W-:Y:S01]  /*6d50*/  LEA R14, P2, R0, R34, 0x1 ;  /* 0x00000022000e7211 */ /* 0x000fe200078408ff */
[----:B0-----:R-:W-:Y:S01]  /*6d60*/  UIMAD UR4, UR12, UR4, URZ ;  /* 0x000000040c0472a4 */ /* 0x001fe2000f8e02ff */
[----:B-1----:R-:W-:-:S02]  /*6d70*/  LEA R25, R32, R23, 0x1 ;  /* 0x0000001720197211 */ /* 0x002fc400078e08ff */
[CC--:B------:R-:W-:Y:S01]  /*6d80*/  LEA R8, P3, R11.reuse, R34.reuse, 0x1 ;  /* 0x000000220b087211 */ /* 0x0c0fe200078608ff */
[----:B------:R-:W-:Y:S01]  /*6d90*/  USHF.L.U32 UR6, UR4, 0x2, URZ ;  /* 0x0000000204067899 */ /* 0x000fe200080006ff */
[----:B------:R-:W-:Y:S01]  /*6da0*/  LEA R10, P1, R12, R34, 0x1 ;  /* 0x000000220c0a7211 */ /* 0x000fe200078208ff */
[----:B------:R-:W-:Y:S01]  /*6db0*/  UIMAD.WIDE UR4, UR4, 0x4, URZ ;  /* 0x00000004040478a5 */ /* 0x000fe2000f8e02ff */
[-C--:B------:R-:W-:Y:S02]  /*6dc0*/  LEA.HI.X.SX32 R15, R0, R44.reuse, 0x1, P2 ;  /* 0x0000002c000f7211 */ /* 0x080fe400010f0eff */
[----:B------:R-:W-:Y:S02]  /*6dd0*/  LEA R0, R32, R25, 0x1 ;  /* 0x0000001920007211 */ /* 0x000fe400078e08ff */
[-C--:B------:R-:W-:Y:S02]  /*6de0*/  LEA.HI.X.SX32 R9, R11, R44.reuse, 0x1, P3 ;  /* 0x0000002c0b097211 */ /* 0x080fe400018f0eff */
[----:B------:R-:W-:-:S02]  /*6df0*/  LEA.HI.X.SX32 R11, R12, R44, 0x1, P1 ;  /* 0x0000002c0c0b7211 */ /* 0x000fc400008f0eff */
[----:B------:R-:W-:Y:S02]  /*6e00*/  LEA R12, P1, R13, R34, 0x1 ;  /* 0x000000220d0c7211 */ /* 0x000fe400078208ff */
[C---:B------:R-:W-:Y:S02]  /*6e10*/  LEA R29, R32.reuse, R0, 0x1 ;  /* 0x00000000201d7211 */ /* 0x040fe400078e08ff */
[----:B------:R-:W-:Y:S02]  /*6e20*/  LEA R16, P3, R17, R34, 0x1 ;  /* 0x0000002211107211 */ /* 0x000fe400078608ff */
[----:B------:R-:W-:Y:S02]  /*6e30*/  LEA.HI.X.SX32 R13, R13, R44, 0x1, P1 ;  /* 0x0000002c0d0d7211 */ /* 0x000fe400008f0eff */
[----:B------:R-:W-:Y:S02]  /*6e40*/  LEA R31, R32, R29, 0x1 ;  /* 0x0000001d201f7211 */ /* 0x000fe400078e08ff */
[----:B------:R-:W-:-:S02]  /*6e50*/  LEA R18, P1, R19, R34, 0x1 ;  /* 0x0000002213127211 */ /* 0x000fc400078208ff */
[----:B------:R-:W-:Y:S01]  /*6e60*/  LEA R20, P2, R21, R34, 0x1 ;  /* 0x0000002215147211 */ /* 0x000fe200078408ff */
[----:B--2---:R0:W-:Y:S01]  /*6e70*/  STG.E.U16 desc[UR28][R4.64], R36 ;  /* 0x0000002404007986 */ /* 0x0041e2000c10151c */
[----:B------:R-:W-:Y:S02]  /*6e80*/  LEA.HI.X.SX32 R17, R17, R44, 0x1, P3 ;  /* 0x0000002c11117211 */ /* 0x000fe400018f0eff */
[----:B------:R-:W-:Y:S02]  /*6e90*/  LEA R26, P3, R0, R34, 0x1 ;  /* 0x00000022001a7211 */ /* 0x000fe400078608ff */
[----:B------:R-:W-:Y:S02]  /*6ea0*/  LEA R33, R32, R31, 0x1 ;  /* 0x0000001f20217211 */ /* 0x000fe400078e08ff */
[-C--:B------:R-:W-:Y:S02]  /*6eb0*/  LEA.HI.X.SX32 R19, R19, R44.reuse, 0x1, P1 ;  /* 0x0000002c13137211 */ /* 0x080fe400008f0eff */
[----:B------:R-:W-:-:S02]  /*6ec0*/  LEA.HI.X.SX32 R21, R21, R44, 0x1, P2 ;  /* 0x0000002c15157211 */ /* 0x000fc400010f0eff */
[-C--:B------:R-:W-:Y:S02]  /*6ed0*/  LEA R22, P1, R23, R34.reuse, 0x1 ;  /* 0x0000002217167211 */ /* 0x080fe400078208ff */
[----:B------:R-:W-:Y:S02]  /*6ee0*/  LEA R24, P2, R25, R34, 0x1 ;  /* 0x0000002219187211 */ /* 0x000fe400078408ff */
[-C--:B------:R-:W-:Y:S02]  /*6ef0*/  LEA.HI.X.SX32 R27, R0, R44.reuse, 0x1, P3 ;  /* 0x0000002c001b7211 */ /* 0x080fe400018f0eff */
[----:B------:R-:W-:Y:S02]  /*6f00*/  LEA R0, R32, R33, 0x1 ;  /* 0x0000002120007211 */ /* 0x000fe400078e08ff */
[-C--:B------:R-:W-:Y:S02]  /*6f10*/  LEA.HI.X.SX32 R23, R23, R44.reuse, 0x1, P1 ;  /* 0x0000002c17177211 */ /* 0x080fe400008f0eff */
[----:B------:R-:W-:-:S02]  /*6f20*/  LEA.HI.X.SX32 R25, R25, R44, 0x1, P2 ;  /* 0x0000002c19197211 */ /* 0x000fc400010f0eff */
[-C--:B---3--:R-:W-:Y:S02]  /*6f30*/  LEA R28, P1, R29, R34.reuse, 0x1 ;  /* 0x000000221d1c7211 */ /* 0x088fe400078208ff */
[-C--:B------:R-:W-:Y:S02]  /*6f40*/  LEA R30, P2, R31, R34.reuse, 0x1 ;  /* 0x000000221f1e7211 */ /* 0x080fe400078408ff */
[-C--:B------:R-:W-:Y:S02]  /*6f50*/  LEA R32, P3, R33, R34.reuse, 0x1 ;  /* 0x0000002221207211 */ /* 0x080fe400078608ff */
[C---:B------:R-:W-:Y:S02]  /*6f60*/  LEA R34, P4, R0.reuse, R34, 0x1 ;  /* 0x0000002200227211 */ /* 0x040fe400078808ff */
[----:B0-----:R-:W-:Y:S02]  /*6f70*/  PRMT R5, R37, 0x7632, R5 ;  /* 0x0000763225057816 */ /* 0x001fe40000000005 */
[----:B------:R-:W-:-:S02]  /*6f80*/  LEA.HI.X.SX32 R35, R0, R44, 0x1, P4 ;  /* 0x0000002c00237211 */ /* 0x000fc400020f0eff */
[----:B------:R-:W-:Y:S02]  /*6f90*/  PRMT R0, R36, 0x7632, R0 ;  /* 0x0000763224007816 */ /* 0x000fe40000000000 */
[-C--:B------:R-:W-:Y:S02]  /*6fa0*/  LEA.HI.X.SX32 R29, R29, R44.reuse, 0x1, P1 ;  /* 0x0000002c1d1d7211 */ /* 0x080fe400008f0eff */
[-C--:B------:R-:W-:Y:S01]  /*6fb0*/  LEA.HI.X.SX32 R31, R31, R44.reuse, 0x1, P2 ;  /* 0x0000002c1f1f7211 */ /* 0x080fe200010f0eff */
[----:B------:R0:W-:Y:S01]  /*6fc0*/  STG.E.U16 desc[UR28][R6.64], R0 ;  /* 0x0000000006007986 */ /* 0x0001e2000c10151c */
[----:B------:R-:W-:Y:S02]  /*6fd0*/  LEA.HI.X.SX32 R33, R33, R44, 0x1, P3 ;  /* 0x0000002c21217211 */ /* 0x000fe400018f0eff */
[----:B------:R-:W-:Y:S01]  /*6fe0*/  ISETP.GE.U32.AND P1, PT, R70, 0x80, PT ;  /* 0x000000804600780c */ /* 0x000fe20003f26070 */
[----:B------:R1:W-:Y:S04]  /*6ff0*/  STG.E.U16 desc[UR28][R8.64], R37 ;  /* 0x0000002508007986 */ /* 0x0003e8000c10151c */
[----:B------:R4:W-:Y:S01]  /*7000*/  STG.E.U16 desc[UR28][R10.64], R5 ;  /* 0x000000050a007986 */ /* 0x0009e2000c10151c */
[----:B0-----:R-:W-:-:S03]  /*7010*/  PRMT R7, R38, 0x7632, R7 ;  /* 0x0000763226077816 */ /* 0x001fc60000000007 */
[----:B------:R0:W-:Y:S01]  /*7020*/  STG.E.U16 desc[UR28][R12.64], R38 ;  /* 0x000000260c007986 */ /* 0x0001e2000c10151c */
[----:B-1----:R-:W-:-:S03]  /*7030*/  PRMT R9, R39, 0x7632, R9 ;  /* 0x0000763227097816 */ /* 0x002fc60000000009 */
[----:B------:R1:W-:Y:S01]  /*7040*/  STG.E.U16 desc[UR28][R14.64], R7 ;  /* 0x000000070e007986 */ /* 0x0003e2000c10151c */
[----:B----4-:R-:W-:-:S03]  /*7050*/  PRMT R11, R40, 0x7632, R11 ;  /* 0x00007632280b7816 */ /* 0x010fc6000000000b */
[----:B------:R2:W-:Y:S01]  /*7060*/  STG.E.U16 desc[UR28][R16.64], R39 ;  /* 0x0000002710007986 */ /* 0x0005e2000c10151c */
[C---:B------:R-:W-:Y:S01]  /*7070*/  SHF.L.U32 R5, R68.reuse, 0x2, RZ ;  /* 0x0000000244057819 */ /* 0x040fe200000006ff */
[----:B------:R-:W-:Y:S01]  /*7080*/  IMAD.HI R68, R68, 0x4, RZ ;  /* 0x0000000444447827 */ /* 0x000fe200078e02ff */
[----:B0-----:R-:W-:Y:S01]  /*7090*/  PRMT R13, R41, 0x7632, R13 ;  /* 0x00007632290d7816 */ /* 0x001fe2000000000d */
[----:B------:R0:W-:Y:S01]  /*70a0*/  STG.E.U16 desc[UR28][R18.64], R9 ;  /* 0x0000000912007986 */ /* 0x0001e2000c10151c */
[----:B-1----:R-:W-:-:S03]  /*70b0*/  PRMT R15, R42, 0x7632, R15 ;  /* 0x000076322a0f7816 */ /* 0x002fc6000000000f */
[----:B------:R-:W-:Y:S01]  /*70c0*/  STG.E.U16 desc[UR28][R20.64], R40 ;  /* 0x0000002814007986 */ /* 0x000fe2000c10151c */
[----:B--2---:R-:W-:-:S03]  /*70d0*/  PRMT R17, R43, 0x7632, R17 ;  /* 0x000076322b117816 */ /* 0x004fc60000000011 */
[----:B------:R-:W-:Y:S04]  /*70e0*/  STG.E.U16 desc[UR28][R22.64], R11 ;  /* 0x0000000b16007986 */ /* 0x000fe8000c10151c */
[----:B------:R-:W-:Y:S01]  /*70f0*/  STG.E.U16 desc[UR28][R24.64], R41 ;  /* 0x0000002918007986 */ /* 0x000fe2000c10151c */
[----:B0-----:R-:W0:Y:S03]  /*7100*/  LDC.64 R8, c[0x0][0x3a0] ;  /* 0x0000e800ff087b82 */ /* 0x001e260000000a00 */
[----:B------:R-:W-:Y:S04]  /*7110*/  STG.E.U16 desc[UR28][R26.64], R13 ;  /* 0x0000000d1a007986 */ /* 0x000fe8000c10151c */
[----:B------:R-:W-:Y:S04]  /*7120*/  STG.E.U16 desc[UR28][R28.64], R42 ;  /* 0x0000002a1c007986 */ /* 0x000fe8000c10151c */
[----:B------:R-:W-:Y:S04]  /*7130*/  STG.E.U16 desc[UR28][R30.64], R15 ;  /* 0x0000000f1e007986 */ /* 0x000fe8000c10151c */
[----:B------:R-:W-:Y:S04]  /*7140*/  STG.E.U16 desc[UR28][R32.64], R43 ;  /* 0x0000002b20007986 */ /* 0x000fe8000c10151c */
[----:B------:R-:W-:Y:S01]  /*7150*/  STG.E.U16 desc[UR28][R34.64], R17 ;  /* 0x0000001122007986 */ /* 0x000fe2000c10151c */
[----:B------:R-:W-:Y:S06]  /*7160*/  BAR.SYNC.DEFER_BLOCKING 0x0 ;  /* 0x0000000000007b1d */ /* 0x000fec0000010000 */
[----:B------:R0:W-:Y:S02]  /*7170*/  STSM.16.M88 [R2], R3 ;  /* 0x0000000302007844 */ /* 0x0001e40000000000 */
[----:B------:R-:W-:Y:S01]  /*7180*/  BAR.SYNC.DEFER_BLOCKING 0x0 ;  /* 0x0000000000007b1d */ /* 0x000fe20000010000 */
[----:B0-----:R-:W-:-:S04]  /*7190*/  IADD3 R2, P2, P3, R5, UR6, R8 ;  /* 0x0000000605027c10 */ /* 0x001fc8000fb5e008 */
[----:B------:R-:W-:Y:S01]  /*71a0*/  IADD3.X R3, PT, PT, R68, UR5, R9, P2, P3 ;  /* 0x0000000544037c10 */ /* 0x000fe200097e6409 */
[----:B------:R-:W0:Y:S04]  /*71b0*/  LDSM.16.M88 R7, [R76+UR13] ;  /* 0x0000000d4c07783b */ /* 0x000e280008000000 */
[----:B0-----:R0:W-:Y:S01]  /*71c0*/  @!P1 STG.E desc[UR28][R2.64], R7 ;  /* 0x0000000702009986 */ /* 0x0011e2000c10191c */
[----:B------:R-:W-:Y:S06]  /*71d0*/  BAR.SYNC.DEFER_BLOCKING 0x0 ;  /* 0x0000000000007b1d */ /* 0x000fec0000010000 */
[----:B------:R-:W-:Y:S05]  /*71e0*/  @P0 BRA `(.L_x_20) ;  /* 0x0000000000a00947 */ /* 0x000fea0003800000 */
[----:B------:R-:W1:Y:S01]  /*71f0*/  S2UR UR5, SR_CgaCtaId ;  /* 0x00000000000579c3 */ /* 0x000e620000008800 */
[----:B------:R-:W-:Y:S01]  /*7200*/  NOP ;  /* 0x0000000000007918 */ /* 0x000fe20000000000 */
[----:B------:R-:W-:Y:S01]  /*7210*/  UMOV UR4, 0x50 ;  /* 0x0000005000047882 */ /* 0x000fe20000000000 */
[----:B------:R-:W-:Y:S02]  /*7220*/  MOV R0, UR14 ;  /* 0x0000000e00007c02 */ /* 0x000fe40008000f00 */
[----:B0-----:R-:W-:Y:S02]  /*7230*/  MOV R3, 0xff ;  /* 0x000000ff00037802 */ /* 0x001fe40000000f00 */
[----:B------:R-:W-:Y:S02]  /*7240*/  LOP3.LUT R0, R0, 0xffff, RZ, 0xc0, !PT ;  /* 0x0000ffff00007812 */ /* 0x000fe400078ec0ff */
[----:B------:R-:W-:Y:S02]  /*7250*/  MOV R7, 0x1 ;  /* 0x0000000100077802 */ /* 0x000fe40000000f00 */
[----:B------:R-:W-:-:S04]  /*7260*/  SHF.R.U32.HI R0, RZ, 0x5, R0 ;  /* 0x00000005ff007819 */ /* 0x000fc80000011600 */
[----:B------:R-:W-:Y:S02]  /*7270*/  IADD3 R2, PT, PT, R0, 0x10, RZ ;  /* 0x0000001000027810 */ /* 0x000fe40007ffe0ff */
[----:B------:R-:W-:Y:S01]  /*7280*/  SHF.L.U32 R0, R3, R0, RZ ;  /* 0x0000000003007219 */ /* 0x000fe200000006ff */
[----:B-1----:R-:W-:Y:S01]  /*7290*/  ULEA UR6, UR5, UR4, 0x18 ;  /* 0x0000000405067291 */ /* 0x002fe2000f8ec0ff */
[----:B------:R-:W-:-:S04]  /*72a0*/  SHF.L.U32 R3, R7, R2, RZ ;  /* 0x0000000207037219 */ /* 0x000fc800000006ff */
[----:B------:R-:W-:-:S04]  /*72b0*/  LOP3.LUT R0, R3, R0, RZ, 0xfc, !PT ;  /* 0x0000000003007212 */ /* 0x000fc800078efcff */
[----:B------:R-:W0:Y:S01]  /*72c0*/  LDS R5, [UR6] ;  /* 0x00000006ff057984 */ /* 0x000e220008000800 */
[C---:B------:R-:W-:Y:S02]  /*72d0*/  LOP3.LUT R2, R0.reuse, 0xffff, RZ, 0xc0, !PT ;  /* 0x0000ffff00027812 */ /* 0x040fe400078ec0ff */
[----:B0-----:R-:W-:-:S04]  /*72e0*/  LOP3.LUT R3, R0, 0xffff, R5, 0x80, !PT ;  /* 0x0000ffff00037812 */ /* 0x001fc800078e8005 */
[----:B------:R-:W-:-:S13]  /*72f0*/  ISETP.NE.AND P0, PT, R3, R2, PT ;  /* 0x000000020300720c */ /* 0x000fda0003f05270 */
[----:B------:R-:W-:Y:S05]  /*7300*/  @P0 BRA `(.L_x_21) ;  /* 0x0000000000500947 */ /* 0x000fea0003800000 */
[----:B------:R-:W-:Y:S02]  /*7310*/  SHF.R.U32.HI R5, RZ, 0x10, R5 ;  /* 0x00000010ff057819 */ /* 0x000fe40000011605 */
[----:B------:R-:W-:-:S04]  /*7320*/  SHF.R.U32.HI R2, RZ, 0x10, R0 ;  /* 0x00000010ff027819 */ /* 0x000fc80000011600 */
[----:B------:R-:W-:-:S04]  /*7330*/  LOP3.LUT R5, R5, R2, RZ, 0xc0, !PT ;  /* 0x0000000205057212 */ /* 0x000fc800078ec0ff */
[----:B------:R-:W-:-:S13]  /*7340*/  ISETP.NE.AND P0, PT, R5, R2, PT ;  /* 0x000000020500720c */ /* 0x000fda0003f05270 */
[----:B------:R-:W-:Y:S05]  /*7350*/  @P0 BRA `(.L_x_22) ;  /* 0x0000000000300947 */ /* 0x000fea0003800000 */
[----:B------:R-:W-:Y:S01]  /*7360*/  R2UR UR4, R0 ;  /* 0x00000000000472ca */ /* 0x000fe200000e0000 */
[----:B------:R-:W-:Y:S01]  /*7370*/  VOTEU.ANY UR5, UPT, PT ;  /* 0x0000000000057886 */ /* 0x000fe200038e0100 */
[----:B------:R-:W0:Y:S01]  /*7380*/  S2R R0, SR_LANEID ;  /* 0x0000000000007919 */ /* 0x000e220000000000 */
[----:B------:R-:W-:-:S10]  /*7390*/  UFLO.U32 UR5, UR5 ;  /* 0x00000005000572bd */ /* 0x000fd400080e0000 */
[----:B------:R-:W-:-:S06]  /*73a0*/  ULOP3.LUT UR4, URZ, UR4, URZ, 0x33, !UPT ;  /* 0x00000004ff047292 */ /* 0x000fcc000f8e33ff */
[----:B------:R-:W-:-:S04]  /*73b0*/  MOV R2, UR4 ;  /* 0x0000000400027c02 */ /* 0x000fc80008000f00 */
[----:B------:R-:W1:Y:S02]  /*73c0*/  REDUX UR7, R2 ;  /* 0x00000000020773c4 */ /* 0x000e640000000000 */
[----:B------:R2:W-:Y:S01]  /*73d0*/  UTCATOMSWS.AND URZ, UR4 ;  /* 0x0000000400ff79e3 */ /* 0x0005e20008000000 */
[----:B0-----:R-:W-:Y:S02]  /*73e0*/  ISETP.EQ.U32.AND P0, PT, R0, UR5, PT ;  /* 0x0000000500007c0c */ /* 0x001fe4000bf02070 */
[----:B-1----:R-:W-:-:S11]  /*73f0*/  MOV R0, UR7 ;  /* 0x0000000700007c02 */ /* 0x002fd60008000f00 */
[----:B------:R2:W-:Y:S01]  /*7400*/  @P0 ATOMS.AND RZ, [UR6], R0 ;  /* 0x00000000ffff098c */ /* 0x0005e2000a800006 */
[----:B------:R-:W-:Y:S05]  /*7410*/  BRA `(.L_x_20) ;  /* 0x0000000000147947 */ /* 0x000fea0003800000 */
.L_x_22:
[----:B------:R-:W-:-:S07]  /*7420*/  MOV R2, 0x7440 ;  /* 0x0000744000027802 */ /* 0x000fce0000000f00 */
[----:B------:R-:W-:Y:S05]  /*7430*/  CALL.REL.NOINC `($__internal_0_$__cuda_sm10x_tcgen05_guardrail_trap_col_being_dealloced_not_returned_by_alloc) ;  /* 0x0000000000447944 */ /* 0x000fea0003c00000 */
[----:B------:R-:W-:Y:S05]  /*7440*/  BRA `(.L_x_20) ;  /* 0x0000000000087947 */ /* 0x000fea0003800000 */
.L_x_21:
[----:B------:R-:W-:-:S07]  /*7450*/  MOV R2, 0x7470 ;  /* 0x0000747000027802 */ /* 0x000fce0000000f00 */
[----:B------:R-:W-:Y:S05]  /*7460*/  CALL.REL.NOINC `($__internal_2_$__cuda_sm10x_tcgen05_guardrail_trap_unallocated_columns_being_dealloced) ;  /* 0x0000000000507944 */ /* 0x000fea0003c00000 */
.L_x_20:
[----:B------:R-:W-:Y:S01]  /*7470*/  NOP ;  /* 0x0000000000007918 */ /* 0x000fe20000000000 */
[----:B--2---:R-:W-:Y:S05]  /*7480*/  EXIT ;  /* 0x000000000000794d */ /* 0x004fea0003800000 */
.L_x_8:
[----:B------:R-:W1:Y:S02]  /*7490*/  SYNCS.PHASECHK.TRANS64.TRYWAIT P4, [UR13+0x4000], RZ ;  /* 0x004000ffff0075a7 */ /* 0x000e64000808110d */
[----:B-1----:R-:W-:Y:S05]  /*74a0*/  @!P4 BRA `(.L_x_8) ;  /* 0xfffffffc00f8c947 */ /* 0x002fea000383ffff */
[----:B------:R-:W-:Y:S05]  /*74b0*/  BRA `(.L_x_7) ;  /* 0xffffffa000787947 */ /* 0x000fea000383ffff */
.L_x_14:
[----:B------:R-:W1:Y:S02]  /*74c0*/  SYNCS.PHASECHK.TRANS64.TRYWAIT P2, [UR13+0x8010], RZ ;  /* 0x008010ffff0075a7 */ /* 0x000e64000804110d */
[----:B-1----:R-:W-:Y:S05]  /*74d0*/  @!P2 BRA `(.L_x_14) ;  /* 0xfffffffc00f8a947 */ /* 0x002fea000383ffff */
[----:B------:R-:W-:Y:S05]  /*74e0*/  BRA `(.L_x_23) ;  /* 0xffffffcc00947947 */ /* 0x000fea000383ffff */
.L_x_15:
[----:B------:R-:W1:Y:S02]  /*74f0*/  SYNCS.PHASECHK.TRANS64.TRYWAIT P2, [UR17], R146 ;  /* 0x00000092ff0075a7 */ /* 0x000e640008041111 */
[----:B-1----:R-:W-:Y:S05]  /*7500*/  @!P2 BRA `(.L_x_15) ;  /* 0xfffffffc00f8a947 */ /* 0x002fea000383ffff */
[----:B------:R-:W-:Y:S05]  /*7510*/  BRA `(.L_x_24) ;  /* 0xffffffe4004c7947 */ /* 0x000fea000383ffff */
.L_x_19:
[----:B------:R-:W0:Y:S02]  /*7520*/  SYNCS.PHASECHK.TRANS64.TRYWAIT P2, [UR17], R4 ;  /* 0x00000004ff0075a7 */ /* 0x000e240008041111 */
[----:B0-----:R-:W-:Y:S05]  /*7530*/  @!P2 BRA `(.L_x_19) ;  /* 0xfffffffc00f8a947 */ /* 0x001fea000383ffff */
[----:B------:R-:W-:Y:S05]  /*7540*/  BRA `(.L_x_18) ;  /* 0xffffffec00e87947 */ /* 0x000fea000383ffff */
        .weak           $__internal_0_$__cuda_sm10x_tcgen05_guardrail_trap_col_being_dealloced_not_returned_by_alloc
        .type           $__internal_0_$__cuda_sm10x_tcgen05_guardrail_trap_col_being_dealloced_not_returned_by_alloc,@function
        .size           $__internal_0_$__cuda_sm10x_tcgen05_guardrail_trap_col_being_dealloced_not_returned_by_alloc,($__internal_1_$__cuda_sm10x_tcgen05_guardrail_trap_phase_invalid_during_alloc - $__internal_0_$__cuda_sm10x_tcgen05_guardrail_trap_col_being_dealloced_not_returned_by_alloc)
$__internal_0_$__cuda_sm10x_tcgen05_guardrail_trap_col_being_dealloced_not_returned_by_alloc:
[----:B------:R-:W-:Y:S05]  /*7550*/  BPT.TRAP 0x1 ;  /* 0x000000040000795c */ /* 0x000fea0000300000 */
[----:B------:R-:W-:-:S04]  /*7560*/  HFMA2 R3, -RZ, RZ, 0, 0 ;  /* 0x00000000ff037431 */ /* 0x000fc800000001ff */
[----:B------:R-:W-:Y:S05]  /*7570*/  RET.REL.NODEC R2 `(attn_fwd) ;  /* 0xffffff8802a07950 */ /* 0x000fea0003c3ffff */
        .weak           $__internal_1_$__cuda_sm10x_tcgen05_guardrail_trap_phase_invalid_during_alloc
        .type           $__internal_1_$__cuda_sm10x_tcgen05_guardrail_trap_phase_invalid_during_alloc,@function
        .size           $__internal_1_$__cuda_sm10x_tcgen05_guardrail_trap_phase_invalid_during_alloc,($__internal_2_$__cuda_sm10x_tcgen05_guardrail_trap_unallocated_columns_being_dealloced - $__internal_1_$__cuda_sm10x_tcgen05_guardrail_trap_phase_invalid_during_alloc)
$__internal_1_$__cuda_sm10x_tcgen05_guardrail_trap_phase_invalid_during_alloc:
[----:B------:R-:W-:Y:S05]  /*7580*/  BPT.TRAP 0x1 ;  /* 0x000000040000795c */ /* 0x000fea0000300000 */
[----:B------:R-:W-:-:S04]  /*7590*/  MOV R3, 0x0 ;  /* 0x0000000000037802 */ /* 0x000fc80000000f00 */
[----:B------:R-:W-:Y:S05]  /*75a0*/  RET.REL.NODEC R2 `(attn_fwd) ;  /* 0xffffff8802947950 */ /* 0x000fea0003c3ffff */
        .weak           $__internal_2_$__cuda_sm10x_tcgen05_guardrail_trap_unallocated_columns_being_dealloced
        .type           $__internal_2_$__cuda_sm10x_tcgen05_guardrail_trap_unallocated_columns_being_dealloced,@function
        .size           $__internal_2_$__cuda_sm10x_tcgen05_guardrail_trap_unallocated_columns_being_dealloced,(.L_x_28 - $__internal_2_$__cuda_sm10x_tcgen05_guardrail_trap_unallocated_columns_being_dealloced)
$__internal_2_$__cuda_sm10x_tcgen05_guardrail_trap_unallocated_columns_being_dealloced:
[----:B------:R-:W-:Y:S05]  /*75b0*/  BPT.TRAP 0x1 ;  /* 0x000000040000795c */ /* 0x000fea0000300000 */
[----:B------:R-:W-:-:S04]  /*75c0*/  HFMA2 R3, -RZ, RZ, 0, 0 ;  /* 0x00000000ff037431 */ /* 0x000fc800000001ff */
[----:B------:R-:W-:Y:S05]  /*75d0*/  RET.REL.NODEC R2 `(attn_fwd) ;  /* 0xffffff8802887950 */ /* 0x000fea0003c3ffff */
.L_x_25:
[----:B------:R-:W-:-:S00]  /*75e0*/  BRA `(.L_x_25) ;  /* 0xfffffffc00fc7947 */ /* 0x000fc0000383ffff */
[----:B------:R-:W-:-:S00]  /*75f0*/  NOP ;  /* 0x0000000000007918 */ /* 0x000fc00000000000 */
        /* <DEDUP_REMOVED lines=8> */
.L_x_28:


//--------------------- .nv.global.init           --------------------------
	.section	.nv.global.init,"aw",@progbits
.nv.global.init:
	.type		_$_str,@object
	.size		_$_str,(.L_3 - _$_str)
_$_str:
        /*0000*/ 	.byte	0x5f, 0x5f, 0x43, 0x55, 0x44, 0x41, 0x5f, 0x46, 0x54, 0x5a, 0x00
.L_3:


//--------------------- .nv.shared.attn_fwd       --------------------------
	.section	.nv.shared.attn_fwd,"aw",@nobits
	.sectionflags	@""
	.align	16
	.zero		1024


//--------------------- .nv.shared.reserved.0     --------------------------
	.section	.nv.shared.reserved.0,"aw",@nobits
	.align	8
	.weak		__nv_reservedSMEM_offset_0_alias
	.size		__nv_reservedSMEM_offset_0_alias, 0, 64
	.other		__nv_reservedSMEM_offset_0_alias,@"STO_CUDA_RESERVED_SHARED STV_DEFAULT"
__nv_reservedSMEM_offset_0_alias:
	.zero		0
.nv.shared.reserved.0:
	.zero		64
	.weak		__nv_reservedSMEM_allocation_phase
	.type		__nv_reservedSMEM_allocation_phase,@object
	.size		__nv_reservedSMEM_allocation_phase,(.L_0 - __nv_reservedSMEM_allocation_phase)
__nv_reservedSMEM_allocation_phase:
	.zero		1
.L_0:
	.zero		7
	.weak		__nv_reservedSMEM_devtool_atexit_pc
	.type		__nv_reservedSMEM_devtool_atexit_pc,@object
	.size		__nv_reservedSMEM_devtool_atexit_pc,(__nv_reservedSMEM_allocation_mask - __nv_reservedSMEM_devtool_atexit_pc)
__nv_reservedSMEM_devtool_atexit_pc:
	.zero		8
	.weak		__nv_reservedSMEM_allocation_mask
	.type		__nv_reservedSMEM_allocation_mask,@object
	.size		__nv_reservedSMEM_allocation_mask,(.L_2 - __nv_reservedSMEM_allocation_mask)
__nv_reservedSMEM_allocation_mask:
	.zero		4
.L_2:


//--------------------- .nv.constant0.attn_fwd    --------------------------
	.section	.nv.constant0.attn_fwd,"a",@progbits
	.sectionflags	@""
	.align	4
.nv.constant0.attn_fwd:
	.zero		1032


//--------------------- SYMBOLS --------------------------

	.type		.nv.reservedSmem.offset0,@object
	.size		.nv.reservedSmem.offset0,0x4
	.type		.nv.reservedSmem.cap,@object
	.size		.nv.reservedSmem.cap,0x4
